//
// Generated by NVIDIA NVVM Compiler
//
// Compiler Build ID: CL-36424714
// Cuda compilation tools, release 13.0, V13.0.88
// Based on NVVM 20.0.0
//

.version 9.0
.target sm_100
.address_size 64

	// .globl	eigenBatch2dKernel

.visible .entry eigenBatch2dKernel(
	.param .u32 eigenBatch2dKernel_param_0,
	.param .u64 .ptr .align 1 eigenBatch2dKernel_param_1,
	.param .u64 .ptr .align 1 eigenBatch2dKernel_param_2,
	.param .u32 eigenBatch2dKernel_param_3,
	.param .u32 eigenBatch2dKernel_param_4,
	.param .u64 .ptr .align 1 eigenBatch2dKernel_param_5,
	.param .u64 .ptr .align 1 eigenBatch2dKernel_param_6,
	.param .u32 eigenBatch2dKernel_param_7,
	.param .u32 eigenBatch2dKernel_param_8,
	.param .u64 .ptr .align 1 eigenBatch2dKernel_param_9,
	.param .u64 .ptr .align 1 eigenBatch2dKernel_param_10,
	.param .u32 eigenBatch2dKernel_param_11,
	.param .u32 eigenBatch2dKernel_param_12,
	.param .u64 .ptr .align 1 eigenBatch2dKernel_param_13,
	.param .u64 .ptr .align 1 eigenBatch2dKernel_param_14,
	.param .u32 eigenBatch2dKernel_param_15,
	.param .u32 eigenBatch2dKernel_param_16,
	.param .u64 .ptr .align 1 eigenBatch2dKernel_param_17,
	.param .u64 .ptr .align 1 eigenBatch2dKernel_param_18,
	.param .u32 eigenBatch2dKernel_param_19,
	.param .u32 eigenBatch2dKernel_param_20,
	.param .u64 .ptr .align 1 eigenBatch2dKernel_param_21,
	.param .u64 .ptr .align 1 eigenBatch2dKernel_param_22,
	.param .u32 eigenBatch2dKernel_param_23,
	.param .u32 eigenBatch2dKernel_param_24,
	.param .u64 .ptr .align 1 eigenBatch2dKernel_param_25,
	.param .u32 eigenBatch2dKernel_param_26,
	.param .u32 eigenBatch2dKernel_param_27,
	.param .f64 eigenBatch2dKernel_param_28
)
{
	.local .align 8 .b8 	__local_depot0[24];
	.reg .b64 	%SP;
	.reg .b64 	%SPL;
	.reg .pred 	%p<23>;
	.reg .b32 	%r<58>;
	.reg .b32 	%f<11>;
	.reg .b64 	%rd<92>;
	.reg .b64 	%fd<90>;

	mov.u64 	%SPL, __local_depot0;
	ld.param.u32 	%r19, [eigenBatch2dKernel_param_0];
	ld.param.u32 	%r5, [eigenBatch2dKernel_param_3];
	ld.param.u32 	%r6, [eigenBatch2dKernel_param_4];
	ld.param.u32 	%r7, [eigenBatch2dKernel_param_7];
	ld.param.u32 	%r8, [eigenBatch2dKernel_param_8];
	ld.param.u64 	%rd6, [eigenBatch2dKernel_param_9];
	ld.param.u32 	%r9, [eigenBatch2dKernel_param_11];
	ld.param.u32 	%r10, [eigenBatch2dKernel_param_12];
	ld.param.u32 	%r11, [eigenBatch2dKernel_param_15];
	ld.param.u32 	%r12, [eigenBatch2dKernel_param_16];
	ld.param.u64 	%rd10, [eigenBatch2dKernel_param_17];
	ld.param.u64 	%rd11, [eigenBatch2dKernel_param_18];
	ld.param.u32 	%r13, [eigenBatch2dKernel_param_19];
	ld.param.u32 	%r14, [eigenBatch2dKernel_param_20];
	ld.param.u64 	%rd12, [eigenBatch2dKernel_param_21];
	ld.param.u32 	%r15, [eigenBatch2dKernel_param_23];
	ld.param.u32 	%r16, [eigenBatch2dKernel_param_24];
	ld.param.u32 	%r17, [eigenBatch2dKernel_param_26];
	ld.param.u32 	%r18, [eigenBatch2dKernel_param_27];
	ld.param.f64 	%fd24, [eigenBatch2dKernel_param_28];
	add.u64 	%rd1, %SPL, 0;
	mov.u32 	%r20, %ctaid.x;
	mov.u32 	%r21, %ntid.x;
	mov.u32 	%r22, %tid.x;
	mad.lo.s32 	%r1, %r20, %r21, %r22;
	setp.ge.s32 	%p1, %r1, %r19;
	@%p1 bra 	$L__BB0_16;
	ld.param.u64 	%rd91, [eigenBatch2dKernel_param_25];
	ld.param.u64 	%rd87, [eigenBatch2dKernel_param_10];
	ld.param.u64 	%rd86, [eigenBatch2dKernel_param_6];
	ld.param.u64 	%rd85, [eigenBatch2dKernel_param_5];
	ld.param.u64 	%rd84, [eigenBatch2dKernel_param_2];
	ld.param.u64 	%rd83, [eigenBatch2dKernel_param_1];
	cvta.to.global.u64 	%rd16, %rd91;
	cvta.to.global.u64 	%rd17, %rd83;
	cvta.to.global.u64 	%rd18, %rd84;
	cvta.to.global.u64 	%rd19, %rd85;
	cvta.to.global.u64 	%rd20, %rd86;
	cvta.to.global.u64 	%rd21, %rd6;
	cvta.to.global.u64 	%rd22, %rd87;
	ld.global.u32 	%r23, [%rd16+16];
	div.s32 	%r2, %r1, %r23;
	ld.global.u32 	%r24, [%rd16];
	rem.s32 	%r3, %r1, %r24;
	mul.lo.s32 	%r25, %r3, %r17;
	mul.lo.s32 	%r26, %r2, %r23;
	sub.s32 	%r27, %r1, %r26;
	div.s32 	%r4, %r27, %r24;
	mul.lo.s32 	%r28, %r4, %r17;
	mul.lo.s32 	%r29, %r2, %r6;
	mul.wide.s32 	%rd23, %r29, 8;
	add.s64 	%rd24, %rd17, %rd23;
	ld.global.u64 	%rd25, [%rd24];
	cvta.to.global.u64 	%rd26, %rd25;
	mul.lo.s32 	%r30, %r2, %r5;
	mul.wide.s32 	%rd27, %r30, 4;
	add.s64 	%rd28, %rd18, %rd27;
	ld.global.u32 	%r31, [%rd28];
	mad.lo.s32 	%r32, %r31, %r28, %r25;
	mul.wide.s32 	%rd29, %r32, 8;
	add.s64 	%rd30, %rd26, %rd29;
	ld.global.f64 	%fd25, [%rd30];
	mul.lo.s32 	%r33, %r2, %r8;
	mul.wide.s32 	%rd31, %r33, 8;
	add.s64 	%rd32, %rd19, %rd31;
	ld.global.u64 	%rd33, [%rd32];
	cvta.to.global.u64 	%rd34, %rd33;
	mul.lo.s32 	%r34, %r2, %r7;
	mul.wide.s32 	%rd35, %r34, 4;
	add.s64 	%rd36, %rd20, %rd35;
	ld.global.u32 	%r35, [%rd36];
	mad.lo.s32 	%r36, %r35, %r28, %r25;
	mul.wide.s32 	%rd37, %r36, 8;
	add.s64 	%rd38, %rd34, %rd37;
	ld.global.f64 	%fd26, [%rd38];
	mul.lo.s32 	%r37, %r2, %r10;
	mul.wide.s32 	%rd39, %r37, 8;
	add.s64 	%rd40, %rd21, %rd39;
	ld.global.u64 	%rd41, [%rd40];
	cvta.to.global.u64 	%rd42, %rd41;
	mul.lo.s32 	%r38, %r2, %r9;
	mul.wide.s32 	%rd43, %r38, 4;
	add.s64 	%rd44, %rd22, %rd43;
	ld.global.u32 	%r39, [%rd44];
	mad.lo.s32 	%r40, %r39, %r28, %r25;
	mul.wide.s32 	%rd45, %r40, 8;
	add.s64 	%rd46, %rd42, %rd45;
	ld.global.f64 	%fd27, [%rd46];
	abs.f64 	%fd28, %fd25;
	setp.le.f64 	%p2, %fd28, %fd24;
	selp.f64 	%fd29, 0d0000000000000000, %fd25, %p2;
	abs.f64 	%fd30, %fd26;
	setp.le.f64 	%p3, %fd30, %fd24;
	selp.f64 	%fd1, 0d0000000000000000, %fd26, %p3;
	abs.f64 	%fd31, %fd27;
	setp.le.f64 	%p4, %fd31, %fd24;
	selp.f64 	%fd2, 0d0000000000000000, %fd27, %p4;
	mov.b64 	%rd47, 4532020583610935537;
	st.local.u64 	[%rd1+16], %rd47;
	add.f64 	%fd32, %fd29, %fd2;
	mul.f64 	%fd33, %fd29, %fd2;
	mul.f64 	%fd34, %fd1, %fd1;
	sub.f64 	%fd35, %fd33, %fd34;
	mul.f64 	%fd36, %fd32, 0d3FE0000000000000;
	mul.f64 	%fd37, %fd32, %fd32;
	mul.f64 	%fd38, %fd37, 0d3FD0000000000000;
	sub.f64 	%fd39, %fd38, %fd35;
	max.f64 	%fd40, %fd39, 0d0000000000000000;
	sqrt.rn.f64 	%fd41, %fd40;
	add.f64 	%fd3, %fd36, %fd41;
	st.local.f64 	[%rd1], %fd3;
	sub.f64 	%fd4, %fd36, %fd41;
	st.local.f64 	[%rd1+8], %fd4;
	setp.le.f64 	%p5, %fd3, 0d3EE4F8B588E368F1;
	mov.f32 	%f9, 0f00000000;
	@%p5 bra 	$L__BB0_3;
	sub.f64 	%fd42, %fd3, %fd4;
	add.f64 	%fd43, %fd3, %fd4;
	div.rn.f64 	%fd44, %fd42, %fd43;
	cvt.rn.f32.f64 	%f9, %fd44;
$L__BB0_3:
	mul.lo.s32 	%r41, %r2, %r14;
	cvta.to.global.u64 	%rd48, %rd10;
	mul.wide.s32 	%rd49, %r41, 8;
	add.s64 	%rd50, %rd48, %rd49;
	ld.global.u64 	%rd51, [%rd50];
	cvta.to.global.u64 	%rd52, %rd51;
	mul.lo.s32 	%r42, %r2, %r13;
	cvta.to.global.u64 	%rd53, %rd11;
	mul.wide.s32 	%rd54, %r42, 4;
	add.s64 	%rd55, %rd53, %rd54;
	ld.global.u32 	%r43, [%rd55];
	mad.lo.s32 	%r44, %r43, %r4, %r3;
	mul.wide.s32 	%rd56, %r44, 4;
	add.s64 	%rd57, %rd52, %rd56;
	st.global.f32 	[%rd57], %f9;
	mul.wide.s32 	%rd58, %r18, 8;
	add.s64 	%rd59, %rd1, %rd58;
	ld.local.f64 	%fd45, [%rd59];
	abs.f64 	%fd46, %fd1;
	setp.gt.f64 	%p6, %fd46, %fd24;
	sub.f64 	%fd47, %fd45, %fd2;
	setp.eq.s32 	%p7, %r18, 0;
	selp.f64 	%fd48, 0d3FF0000000000000, 0d0000000000000000, %p7;
	selp.f64 	%fd49, 0d0000000000000000, 0d3FF0000000000000, %p7;
	selp.f64 	%fd86, %fd1, %fd48, %p6;
	selp.f64 	%fd87, %fd47, %fd49, %p6;
	mul.f64 	%fd50, %fd87, %fd87;
	fma.rn.f64 	%fd51, %fd86, %fd86, %fd50;
	sqrt.rn.f64 	%fd7, %fd51;
	setp.leu.f64 	%p8, %fd7, %fd24;
	@%p8 bra 	$L__BB0_7;
	rcp.rn.f64 	%fd52, %fd7;
	mul.f64 	%fd87, %fd87, %fd52;
	mul.f64 	%fd86, %fd86, %fd52;
	setp.lt.f64 	%p9, %fd86, 0d0000000000000000;
	@%p9 bra 	$L__BB0_6;
	abs.f64 	%fd53, %fd86;
	setp.gtu.f64 	%p10, %fd53, %fd24;
	setp.geu.f64 	%p11, %fd87, 0d0000000000000000;
	or.pred  	%p12, %p10, %p11;
	@%p12 bra 	$L__BB0_7;
$L__BB0_6:
	neg.f64 	%fd87, %fd87;
	neg.f64 	%fd86, %fd86;
$L__BB0_7:
	ld.param.u64 	%rd89, [eigenBatch2dKernel_param_14];
	ld.param.u64 	%rd88, [eigenBatch2dKernel_param_13];
	mul.lo.s32 	%r45, %r2, %r12;
	cvta.to.global.u64 	%rd60, %rd88;
	mul.wide.s32 	%rd61, %r45, 8;
	add.s64 	%rd62, %rd60, %rd61;
	ld.global.u64 	%rd63, [%rd62];
	cvta.to.global.u64 	%rd64, %rd63;
	mul.lo.s32 	%r46, %r2, %r11;
	cvta.to.global.u64 	%rd65, %rd89;
	mul.wide.s32 	%rd66, %r46, 4;
	add.s64 	%rd67, %rd65, %rd66;
	ld.global.u32 	%r47, [%rd67];
	mul.lo.s32 	%r48, %r47, %r4;
	cvt.s64.s32 	%rd68, %r48;
	shl.b32 	%r49, %r3, 1;
	cvt.s64.s32 	%rd69, %r49;
	add.s64 	%rd70, %rd68, %rd69;
	shl.b64 	%rd71, %rd70, 2;
	add.s64 	%rd72, %rd64, %rd71;
	cvt.rn.f32.f64 	%f7, %fd87;
	st.global.f32 	[%rd72], %f7;
	cvt.rn.f32.f64 	%f8, %fd86;
	st.global.f32 	[%rd72+4], %f8;
	mul.f64 	%fd54, %fd87, %fd87;
	fma.rn.f64 	%fd55, %fd86, %fd86, %fd54;
	setp.le.f64 	%p13, %fd55, 0d3EB0C6F7A0B5ED8D;
	mov.f32 	%f10, 0f7FC00000;
	@%p13 bra 	$L__BB0_15;
	abs.f64 	%fd14, %fd87;
	abs.f64 	%fd15, %fd86;
	setp.leu.f64 	%p14, %fd15, %fd14;
	setp.gt.f64 	%p15, %fd15, %fd14;
	selp.f64 	%fd16, %fd15, %fd14, %p15;
	selp.f64 	%fd56, %fd14, %fd15, %p15;
	div.rn.f64 	%fd57, %fd56, %fd16;
	mul.f64 	%fd58, %fd57, %fd57;
	fma.rn.f64 	%fd59, %fd58, 0dBEF53E1D2A25FF7E, 0d3F2D3B63DBB65B49;
	fma.rn.f64 	%fd60, %fd59, %fd58, 0dBF5312788DDE082E;
	fma.rn.f64 	%fd61, %fd60, %fd58, 0d3F6F9690C8249315;
	fma.rn.f64 	%fd62, %fd61, %fd58, 0dBF82CF5AABC7CF0D;
	fma.rn.f64 	%fd63, %fd62, %fd58, 0d3F9162B0B2A3BFDE;
	fma.rn.f64 	%fd64, %fd63, %fd58, 0dBF9A7256FEB6FC6B;
	fma.rn.f64 	%fd65, %fd64, %fd58, 0d3FA171560CE4A489;
	fma.rn.f64 	%fd66, %fd65, %fd58, 0dBFA4F44D841450E4;
	fma.rn.f64 	%fd67, %fd66, %fd58, 0d3FA7EE3D3F36BB95;
	fma.rn.f64 	%fd68, %fd67, %fd58, 0dBFAAD32AE04A9FD1;
	fma.rn.f64 	%fd69, %fd68, %fd58, 0d3FAE17813D66954F;
	fma.rn.f64 	%fd70, %fd69, %fd58, 0dBFB11089CA9A5BCD;
	fma.rn.f64 	%fd71, %fd70, %fd58, 0d3FB3B12B2DB51738;
	fma.rn.f64 	%fd72, %fd71, %fd58, 0dBFB745D022F8DC5C;
	fma.rn.f64 	%fd73, %fd72, %fd58, 0d3FBC71C709DFE927;
	fma.rn.f64 	%fd74, %fd73, %fd58, 0dBFC2492491FA1744;
	fma.rn.f64 	%fd75, %fd74, %fd58, 0d3FC99999999840D2;
	fma.rn.f64 	%fd76, %fd75, %fd58, 0dBFD555555555544C;
	mul.f64 	%fd77, %fd58, %fd76;
	fma.rn.f64 	%fd17, %fd77, %fd57, %fd57;
	@%p14 bra 	$L__BB0_10;
	{
	.reg .b32 %temp; 
	mov.b64 	{%temp, %r51}, %fd87;
	}
	setp.lt.s32 	%p17, %r51, 0;
	neg.f64 	%fd80, %fd17;
	selp.f64 	%fd81, %fd17, %fd80, %p17;
	add.f64 	%fd88, %fd81, 0d3FF921FB54442D18;
	bra.uni 	$L__BB0_11;
$L__BB0_10:
	{
	.reg .b32 %temp; 
	mov.b64 	{%temp, %r50}, %fd87;
	}
	setp.lt.s32 	%p16, %r50, 0;
	mov.f64 	%fd78, 0d400921FB54442D18;
	sub.f64 	%fd79, %fd78, %fd17;
	selp.f64 	%fd88, %fd79, %fd17, %p16;
$L__BB0_11:
	setp.neu.f64 	%p18, %fd16, 0d0000000000000000;
	@%p18 bra 	$L__BB0_13;
	{
	.reg .b32 %temp; 
	mov.b64 	{%temp, %r53}, %fd87;
	}
	setp.lt.s32 	%p21, %r53, 0;
	selp.f64 	%fd89, 0d400921FB54442D18, 0d0000000000000000, %p21;
	bra.uni 	$L__BB0_14;
$L__BB0_13:
	setp.eq.f64 	%p19, %fd14, %fd15;
	{
	.reg .b32 %temp; 
	mov.b64 	{%temp, %r52}, %fd87;
	}
	setp.lt.s32 	%p20, %r52, 0;
	selp.f64 	%fd82, 0d4002D97C7F3321D2, 0d3FE921FB54442D18, %p20;
	selp.f64 	%fd89, %fd82, %fd88, %p19;
$L__BB0_14:
	add.rn.f64 	%fd83, %fd14, %fd15;
	setp.nan.f64 	%p22, %fd83, %fd83;
	copysign.f64 	%fd84, %fd86, %fd89;
	selp.f64 	%fd85, %fd83, %fd84, %p22;
	cvt.rn.f32.f64 	%f10, %fd85;
$L__BB0_15:
	ld.param.u64 	%rd90, [eigenBatch2dKernel_param_22];
	mul.lo.s32 	%r54, %r2, %r16;
	cvta.to.global.u64 	%rd73, %rd12;
	mul.wide.s32 	%rd74, %r54, 8;
	add.s64 	%rd75, %rd73, %rd74;
	ld.global.u64 	%rd76, [%rd75];
	cvta.to.global.u64 	%rd77, %rd76;
	mul.lo.s32 	%r55, %r2, %r15;
	cvta.to.global.u64 	%rd78, %rd90;
	mul.wide.s32 	%rd79, %r55, 4;
	add.s64 	%rd80, %rd78, %rd79;
	ld.global.u32 	%r56, [%rd80];
	mad.lo.s32 	%r57, %r56, %r4, %r3;
	mul.wide.s32 	%rd81, %r57, 4;
	add.s64 	%rd82, %rd77, %rd81;
	st.global.f32 	[%rd82], %f10;
$L__BB0_16:
	ret;

}


// ===== COMPILED SASS (sm_100) =====

	.target	sm_100

	.elftype	@"ET_EXEC"


//--------------------- .note.nv.tkinfo           --------------------------
	.section	.note.nv.tkinfo,"",@"SHT_NOTE"
	.sectionflags	@"SHF_NOTE_NV_TKINFO"
	.tkinfo
        /*0018*/ 	.word	0x00000002
        /*0030*/ 	.string	""
        /*0030*/ 	.string	"ptxas"
        /*0030*/ 	.string	"Cuda compilation tools, release 13.0, V13.0.88"
        /*0030*/ 	.string	"Build cuda_13.0.r13.0/compiler.36424714_0"
        /*0030*/ 	.string	"-arch sm_100 -m 64 "



//--------------------- .note.nv.cuinfo           --------------------------
	.section	.note.nv.cuinfo,"",@"SHT_NOTE"
	.sectionflags	@"SHF_NOTE_NV_CUINFO"
        /*0018*/ 	.short	0x0002
        /*001a*/ 	.short	0x0064
        /*001c*/ 	.short	0x0082
	.zero		2


//--------------------- .nv.info                  --------------------------
	.section	.nv.info,"",@"SHT_CUDA_INFO"
	.align	4


	//----- nvinfo : EIATTR_REGCOUNT
	.align		4
        /*0000*/ 	.byte	0x04, 0x2f
        /*0002*/ 	.short	(.L_1 - .L_0)
	.align		4
.L_0:
        /*0004*/ 	.word	index@(eigenBatch2dKernel)
        /*0008*/ 	.word	0x00000020


	//----- nvinfo : EIATTR_FRAME_SIZE
	.align		4
.L_1:
        /*000c*/ 	.byte	0x04, 0x11
        /*000e*/ 	.short	(.L_3 - .L_2)
	.align		4
.L_2:
        /*0010*/ 	.word	index@($__internal_2_$__cuda_sm20_dsqrt_rn_f64_mediumpath_v1)
        /*0014*/ 	.word	0x00000018


	//----- nvinfo : EIATTR_FRAME_SIZE
	.align		4
.L_3:
        /*0018*/ 	.byte	0x04, 0x11
        /*001a*/ 	.short	(.L_5 - .L_4)
	.align		4
.L_4:
        /*001c*/ 	.word	index@($__internal_1_$__cuda_sm20_div_rn_f64_full)
        /*0020*/ 	.word	0x00000018


	//----- nvinfo : EIATTR_FRAME_SIZE
	.align		4
.L_5:
        /*0024*/ 	.byte	0x04, 0x11
        /*0026*/ 	.short	(.L_7 - .L_6)
	.align		4
.L_6:
        /*0028*/ 	.word	index@($__internal_0_$__cuda_sm20_dblrcp_rn_slowpath_v3)
        /*002c*/ 	.word	0x00000018


	//----- nvinfo : EIATTR_FRAME_SIZE
	.align		4
.L_7:
        /*0030*/ 	.byte	0x04, 0x11
        /*0032*/ 	.short	(.L_9 - .L_8)
	.align		4
.L_8:
        /*0034*/ 	.word	index@(eigenBatch2dKernel)
        /*0038*/ 	.word	0x00000018


	//----- nvinfo : EIATTR_MIN_STACK_SIZE
	.align		4
.L_9:
        /*003c*/ 	.byte	0x04, 0x12
        /*003e*/ 	.short	(.L_11 - .L_10)
	.align		4
.L_10:
        /*0040*/ 	.word	index@(eigenBatch2dKernel)
        /*0044*/ 	.word	0x00000018
.L_11:


//--------------------- .nv.compat                --------------------------
	.section	.nv.compat,"",@"SHT_CUDA_COMPAT_INFO"
	.align	4
        /*0000*/ 	.byte	0x02, 0x09, 0x00, 0x00, 0x02, 0x02, 0x01, 0x00, 0x02, 0x05, 0x05, 0x00, 0x03, 0x07, 0x01, 0x01
        /*0010*/ 	.byte	0x02, 0x03, 0x00, 0x00, 0x02, 0x06, 0x01, 0x00, 0x04, 0x0b, 0x08, 0x00, 0x01, 0x00, 0x00, 0x00
        /*0020*/ 	.byte	0x00, 0x00, 0x00, 0x00


//--------------------- .nv.info.eigenBatch2dKernel --------------------------
	.section	.nv.info.eigenBatch2dKernel,"",@"SHT_CUDA_INFO"
	.sectionflags	@""
	.align	4


	//----- nvinfo : EIATTR_CUDA_API_VERSION
	.align		4
        /*0000*/ 	.byte	0x04, 0x37
        /*0002*/ 	.short	(.L_13 - .L_12)
.L_12:
        /*0004*/ 	.word	0x00000082


	//----- nvinfo : EIATTR_KPARAM_INFO
	.align		4
.L_13:
        /*0008*/ 	.byte	0x04, 0x17
        /*000a*/ 	.short	(.L_15 - .L_14)
.L_14:
        /*000c*/ 	.word	0x00000000
        /*0010*/ 	.short	0x001c
        /*0012*/ 	.short	0x00a8
        /*0014*/ 	.byte	0x00, 0xf0, 0x21, 0x00


	//----- nvinfo : EIATTR_KPARAM_INFO
	.align		4
.L_15:
        /*0018*/ 	.byte	0x04, 0x17
        /*001a*/ 	.short	(.L_17 - .L_16)
.L_16:
        /*001c*/ 	.word	0x00000000
        /*0020*/ 	.short	0x001b
        /*0022*/ 	.short	0x00a4
        /*0024*/ 	.byte	0x00, 0xf0, 0x11, 0x00


	//----- nvinfo : EIATTR_KPARAM_INFO
	.align		4
.L_17:
        /*0028*/ 	.byte	0x04, 0x17
        /*002a*/ 	.short	(.L_19 - .L_18)
.L_18:
        /*002c*/ 	.word	0x00000000
        /*0030*/ 	.short	0x001a
        /*0032*/ 	.short	0x00a0
        /*0034*/ 	.byte	0x00, 0xf0, 0x11, 0x00


	//----- nvinfo : EIATTR_KPARAM_INFO
	.align		4
.L_19:
        /*0038*/ 	.byte	0x04, 0x17
        /*003a*/ 	.short	(.L_21 - .L_20)
.L_20:
        /*003c*/ 	.word	0x00000000
        /*0040*/ 	.short	0x0019
        /*0042*/ 	.short	0x0098
        /*0044*/ 	.byte	0x00, 0xf5, 0x21, 0x00


	//----- nvinfo : EIATTR_KPARAM_INFO
	.align		4
.L_21:
        /*0048*/ 	.byte	0x04, 0x17
        /*004a*/ 	.short	(.L_23 - .L_22)
.L_22:
        /*004c*/ 	.word	0x00000000
        /*0050*/ 	.short	0x0018
        /*0052*/ 	.short	0x0094
        /*0054*/ 	.byte	0x00, 0xf0, 0x11, 0x00


	//----- nvinfo : EIATTR_KPARAM_INFO
	.align		4
.L_23:
        /*0058*/ 	.byte	0x04, 0x17
        /*005a*/ 	.short	(.L_25 - .L_24)
.L_24:
        /*005c*/ 	.word	0x00000000
        /*0060*/ 	.short	0x0017
        /*0062*/ 	.short	0x0090
        /*0064*/ 	.byte	0x00, 0xf0, 0x11, 0x00


	//----- nvinfo : EIATTR_KPARAM_INFO
	.align		4
.L_25:
        /*0068*/ 	.byte	0x04, 0x17
        /*006a*/ 	.short	(.L_27 - .L_26)
.L_26:
        /*006c*/ 	.word	0x00000000
        /*0070*/ 	.short	0x0016
        /*0072*/ 	.short	0x0088
        /*0074*/ 	.byte	0x00, 0xf5, 0x21, 0x00


	//----- nvinfo : EIATTR_KPARAM_INFO
	.align		4
.L_27:
        /*0078*/ 	.byte	0x04, 0x17
        /*007a*/ 	.short	(.L_29 - .L_28)
.L_28:
        /*007c*/ 	.word	0x00000000
        /*0080*/ 	.short	0x0015
        /*0082*/ 	.short	0x0080
        /*0084*/ 	.byte	0x00, 0xf5, 0x21, 0x00


	//----- nvinfo : EIATTR_KPARAM_INFO
	.align		4
.L_29:
        /*0088*/ 	.byte	0x04, 0x17
        /*008a*/ 	.short	(.L_31 - .L_30)
.L_30:
        /*008c*/ 	.word	0x00000000
        /*0090*/ 	.short	0x0014
        /*0092*/ 	.short	0x007c
        /*0094*/ 	.byte	0x00, 0xf0, 0x11, 0x00


	//----- nvinfo : EIATTR_KPARAM_INFO
	.align		4
.L_31:
        /*0098*/ 	.byte	0x04, 0x17
        /*009a*/ 	.short	(.L_33 - .L_32)
.L_32:
        /*009c*/ 	.word	0x00000000
        /*00a0*/ 	.short	0x0013
        /*00a2*/ 	.short	0x0078
        /*00a4*/ 	.byte	0x00, 0xf0, 0x11, 0x00


	//----- nvinfo : EIATTR_KPARAM_INFO
	.align		4
.L_33:
        /*00a8*/ 	.byte	0x04, 0x17
        /*00aa*/ 	.short	(.L_35 - .L_34)
.L_34:
        /*00ac*/ 	.word	0x00000000
        /*00b0*/ 	.short	0x0012
        /*00b2*/ 	.short	0x0070
        /*00b4*/ 	.byte	0x00, 0xf5, 0x21, 0x00


	//----- nvinfo : EIATTR_KPARAM_INFO
	.align		4
.L_35:
        /*00b8*/ 	.byte	0x04, 0x17
        /*00ba*/ 	.short	(.L_37 - .L_36)
.L_36:
        /*00bc*/ 	.word	0x00000000
        /*00c0*/ 	.short	0x0011
        /*00c2*/ 	.short	0x0068
        /*00c4*/ 	.byte	0x00, 0xf5, 0x21, 0x00


	//----- nvinfo : EIATTR_KPARAM_INFO
	.align		4
.L_37:
        /*00c8*/ 	.byte	0x04, 0x17
        /*00ca*/ 	.short	(.L_39 - .L_38)
.L_38:
        /*00cc*/ 	.word	0x00000000
        /*00d0*/ 	.short	0x0010
        /*00d2*/ 	.short	0x0064
        /*00d4*/ 	.byte	0x00, 0xf0, 0x11, 0x00


	//----- nvinfo : EIATTR_KPARAM_INFO
	.align		4
.L_39:
        /*00d8*/ 	.byte	0x04, 0x17
        /*00da*/ 	.short	(.L_41 - .L_40)
.L_40:
        /*00dc*/ 	.word	0x00000000
        /*00e0*/ 	.short	0x000f
        /*00e2*/ 	.short	0x0060
        /*00e4*/ 	.byte	0x00, 0xf0, 0x11, 0x00


	//----- nvinfo : EIATTR_KPARAM_INFO
	.align		4
.L_41:
        /*00e8*/ 	.byte	0x04, 0x17
        /*00ea*/ 	.short	(.L_43 - .L_42)
.L_42:
        /*00ec*/ 	.word	0x00000000
        /*00f0*/ 	.short	0x000e
        /*00f2*/ 	.short	0x0058
        /*00f4*/ 	.byte	0x00, 0xf5, 0x21, 0x00


	//----- nvinfo : EIATTR_KPARAM_INFO
	.align		4
.L_43:
        /*00f8*/ 	.byte	0x04, 0x17
        /*00fa*/ 	.short	(.L_45 - .L_44)
.L_44:
        /*00fc*/ 	.word	0x00000000
        /*0100*/ 	.short	0x000d
        /*0102*/ 	.short	0x0050
        /*0104*/ 	.byte	0x00, 0xf5, 0x21, 0x00


	//----- nvinfo : EIATTR_KPARAM_INFO
	.align		4
.L_45:
        /*0108*/ 	.byte	0x04, 0x17
        /*010a*/ 	.short	(.L_47 - .L_46)
.L_46:
        /*010c*/ 	.word	0x00000000
        /*0110*/ 	.short	0x000c
        /*0112*/ 	.short	0x004c
        /*0114*/ 	.byte	0x00, 0xf0, 0x11, 0x00


	//----- nvinfo : EIATTR_KPARAM_INFO
	.align		4
.L_47:
        /*0118*/ 	.byte	0x04, 0x17
        /*011a*/ 	.short	(.L_49 - .L_48)
.L_48:
        /*011c*/ 	.word	0x00000000
        /*0120*/ 	.short	0x000b
        /*0122*/ 	.short	0x0048
        /*0124*/ 	.byte	0x00, 0xf0, 0x11, 0x00


	//----- nvinfo : EIATTR_KPARAM_INFO
	.align		4
.L_49:
        /*0128*/ 	.byte	0x04, 0x17
        /*012a*/ 	.short	(.L_51 - .L_50)
.L_50:
        /*012c*/ 	.word	0x00000000
        /*0130*/ 	.short	0x000a
        /*0132*/ 	.short	0x0040
        /*0134*/ 	.byte	0x00, 0xf5, 0x21, 0x00


	//----- nvinfo : EIATTR_KPARAM_INFO
	.align		4
.L_51:
        /*0138*/ 	.byte	0x04, 0x17
        /*013a*/ 	.short	(.L_53 - .L_52)
.L_52:
        /*013c*/ 	.word	0x00000000
        /*0140*/ 	.short	0x0009
        /*0142*/ 	.short	0x0038
        /*0144*/ 	.byte	0x00, 0xf5, 0x21, 0x00


	//----- nvinfo : EIATTR_KPARAM_INFO
	.align		4
.L_53:
        /*0148*/ 	.byte	0x04, 0x17
        /*014a*/ 	.short	(.L_55 - .L_54)
.L_54:
        /*014c*/ 	.word	0x00000000
        /*0150*/ 	.short	0x0008
        /*0152*/ 	.short	0x0034
        /*0154*/ 	.byte	0x00, 0xf0, 0x11, 0x00


	//----- nvinfo : EIATTR_KPARAM_INFO
	.align		4
.L_55:
        /*0158*/ 	.byte	0x04, 0x17
        /*015a*/ 	.short	(.L_57 - .L_56)
.L_56:
        /*015c*/ 	.word	0x00000000
        /*0160*/ 	.short	0x0007
        /*0162*/ 	.short	0x0030
        /*0164*/ 	.byte	0x00, 0xf0, 0x11, 0x00


	//----- nvinfo : EIATTR_KPARAM_INFO
	.align		4
.L_57:
        /*0168*/ 	.byte	0x04, 0x17
        /*016a*/ 	.short	(.L_59 - .L_58)
.L_58:
        /*016c*/ 	.word	0x00000000
        /*0170*/ 	.short	0x0006
        /*0172*/ 	.short	0x0028
        /*0174*/ 	.byte	0x00, 0xf5, 0x21, 0x00


	//----- nvinfo : EIATTR_KPARAM_INFO
	.align		4
.L_59:
        /*0178*/ 	.byte	0x04, 0x17
        /*017a*/ 	.short	(.L_61 - .L_60)
.L_60:
        /*017c*/ 	.word	0x00000000
        /*0180*/ 	.short	0x0005
        /*0182*/ 	.short	0x0020
        /*0184*/ 	.byte	0x00, 0xf5, 0x21, 0x00


	//----- nvinfo : EIATTR_KPARAM_INFO
	.align		4
.L_61:
        /*0188*/ 	.byte	0x04, 0x17
        /*018a*/ 	.short	(.L_63 - .L_62)
.L_62:
        /*018c*/ 	.word	0x00000000
        /*0190*/ 	.short	0x0004
        /*0192*/ 	.short	0x001c
        /*0194*/ 	.byte	0x00, 0xf0, 0x11, 0x00


	//----- nvinfo : EIATTR_KPARAM_INFO
	.align		4
.L_63:
        /*0198*/ 	.byte	0x04, 0x17
        /*019a*/ 	.short	(.L_65 - .L_64)
.L_64:
        /*019c*/ 	.word	0x00000000
        /*01a0*/ 	.short	0x0003
        /*01a2*/ 	.short	0x0018
        /*01a4*/ 	.byte	0x00, 0xf0, 0x11, 0x00


	//----- nvinfo : EIATTR_KPARAM_INFO
	.align		4
.L_65:
        /*01a8*/ 	.byte	0x04, 0x17
        /*01aa*/ 	.short	(.L_67 - .L_66)
.L_66:
        /*01ac*/ 	.word	0x00000000
        /*01b0*/ 	.short	0x0002
        /*01b2*/ 	.short	0x0010
        /*01b4*/ 	.byte	0x00, 0xf5, 0x21, 0x00


	//----- nvinfo : EIATTR_KPARAM_INFO
	.align		4
.L_67:
        /*01b8*/ 	.byte	0x04, 0x17
        /*01ba*/ 	.short	(.L_69 - .L_68)
.L_68:
        /*01bc*/ 	.word	0x00000000
        /*01c0*/ 	.short	0x0001
        /*01c2*/ 	.short	0x0008
        /*01c4*/ 	.byte	0x00, 0xf5, 0x21, 0x00


	//----- nvinfo : EIATTR_KPARAM_INFO
	.align		4
.L_69:
        /*01c8*/ 	.byte	0x04, 0x17
        /*01ca*/ 	.short	(.L_71 - .L_70)
.L_70:
        /*01cc*/ 	.word	0x00000000
        /*01d0*/ 	.short	0x0000
        /*01d2*/ 	.short	0x0000
        /*01d4*/ 	.byte	0x00, 0xf0, 0x11, 0x00


	//----- nvinfo : EIATTR_SPARSE_MMA_MASK
	.align		4
.L_71:
        /*01d8*/ 	.byte	0x03, 0x50
        /*01da*/ 	.short	0x0000


	//----- nvinfo : EIATTR_MAXREG_COUNT
	.align		4
        /*01dc*/ 	.byte	0x03, 0x1b
        /*01de*/ 	.short	0x00ff


	//----- nvinfo : EIATTR_MERCURY_ISA_VERSION
	.align		4
        /*01e0*/ 	.byte	0x03, 0x5f
        /*01e2*/ 	.short	0x0101


	//----- nvinfo : EIATTR_VRC_CTA_INIT_COUNT
	.align		4
        /*01e4*/ 	.byte	0x02, 0x4a
	.zero		1
	.zero		1


	//----- nvinfo : EIATTR_EXIT_INSTR_OFFSETS
	.align		4
        /*01e8*/ 	.byte	0x04, 0x1c
        /*01ea*/ 	.short	(.L_73 - .L_72)


	//   ....[0]....
.L_72:
        /*01ec*/ 	.word	0x00000080


	//   ....[1]....
        /*01f0*/ 	.word	0x00001c00


	//----- nvinfo : EIATTR_CRS_STACK_SIZE
	.align		4
.L_73:
        /*01f4*/ 	.byte	0x04, 0x1e
        /*01f6*/ 	.short	(.L_75 - .L_74)
.L_74:
        /*01f8*/ 	.word	0x00000000


	//----- nvinfo : EIATTR_CBANK_PARAM_SIZE
	.align		4
.L_75:
        /*01fc*/ 	.byte	0x03, 0x19
        /*01fe*/ 	.short	0x00b0


	//----- nvinfo : EIATTR_PARAM_CBANK
	.align		4
        /*0200*/ 	.byte	0x04, 0x0a
        /*0202*/ 	.short	(.L_77 - .L_76)
	.align		4
.L_76:
        /*0204*/ 	.word	index@(.nv.constant0.eigenBatch2dKernel)
        /*0208*/ 	.short	0x0380
        /*020a*/ 	.short	0x00b0


	//----- nvinfo : EIATTR_SW_WAR
	.align		4
.L_77:
        /*020c*/ 	.byte	0x04, 0x36
        /*020e*/ 	.short	(.L_79 - .L_78)
.L_78:
        /*0210*/ 	.word	0x00000008
.L_79:


//--------------------- .nv.callgraph             --------------------------
	.section	.nv.callgraph,"",@"SHT_CUDA_CALLGRAPH"
	.align	4
	.sectionentsize	8
	.align		4
        /*0000*/ 	.word	0x00000000
	.align		4
        /*0004*/ 	.word	0xffffffff
	.align		4
        /*0008*/ 	.word	0x00000000
	.align		4
        /*000c*/ 	.word	0xfffffffe
	.align		4
        /*0010*/ 	.word	0x00000000
	.align		4
        /*0014*/ 	.word	0xfffffffd
	.align		4
        /*0018*/ 	.word	0x00000000
	.align		4
        /*001c*/ 	.word	0xfffffffc


//--------------------- .text.eigenBatch2dKernel  --------------------------
	.section	.text.eigenBatch2dKernel,"ax",@progbits
	.align	128
        .global         eigenBatch2dKernel
        .type           eigenBatch2dKernel,@function
        .size           eigenBatch2dKernel,(.L_x_32 - eigenBatch2dKernel)
        .other          eigenBatch2dKernel,@"STO_CUDA_ENTRY STV_DEFAULT"
eigenBatch2dKernel:
.text.eigenBatch2dKernel:
[----:B------:R-:W0:Y:S01]  /*0000*/  LDC R1, c[0x0][0x37c] ;  /* 0x0000df00ff017b82 */ /* 0x000e220000000800 */
[----:B------:R-:W1:Y:S07]  /*0010*/  S2R R0, SR_TID.X ;  /* 0x0000000000007919 */ /* 0x000e6e0000002100 */
[----:B------:R-:W1:Y:S01]  /*0020*/  S2UR UR4, SR_CTAID.X ;  /* 0x00000000000479c3 */ /* 0x000e620000002500 */
[----:B------:R-:W2:Y:S01]  /*0030*/  LDCU UR5, c[0x0][0x380] ;  /* 0x00007000ff0577ac */ /* 0x000ea20008000800 */
[----:B0-----:R-:W-:-:S06]  /*0040*/  VIADD R1, R1, 0xffffffe8 ;  /* 0xffffffe801017836 */ /* 0x001fcc0000000000 */
[----:B------:R-:W1:Y:S02]  /*0050*/  LDC R3, c[0x0][0x360] ;  /* 0x0000d800ff037b82 */ /* 0x000e640000000800 */
[----:B-1----:R-:W-:-:S05]  /*0060*/  IMAD R3, R3, UR4, R0 ;  /* 0x0000000403037c24 */ /* 0x002fca000f8e0200 */
[----:B--2---:R-:W-:-:S13]  /*0070*/  ISETP.GE.AND P0, PT, R3, UR5, PT ;  /* 0x0000000503007c0c */ /* 0x004fda000bf06270 */
[----:B------:R-:W-:Y:S05]  /*0080*/  @P0 EXIT ;  /* 0x000000000000094d */ /* 0x000fea0003800000 */
[----:B------:R-:W0:Y:S01]  /*0090*/  LDC.64 R4, c[0x0][0x418] ;  /* 0x00010600ff047b82 */ /* 0x000e220000000a00 */
[----:B------:R-:W0:Y:S01]  /*00a0*/  LDCU.64 UR4, c[0x0][0x358] ;  /* 0x00006b00ff0477ac */ /* 0x000e220008000a00 */
[----:B------:R-:W1:Y:S06]  /*00b0*/  LDCU.64 UR6, c[0x0][0x398] ;  /* 0x00007300ff0677ac */ /* 0x000e6c0008000a00 */
[----:B------:R-:W2:Y:S01]  /*00c0*/  LDC.64 R20, c[0x0][0x390] ;  /* 0x0000e400ff147b82 */ /* 0x000ea20000000a00 */
[----:B------:R-:W3:Y:S01]  /*00d0*/  LDCU.64 UR8, c[0x0][0x3b0] ;  /* 0x00007600ff0877ac */ /* 0x000ee20008000a00 */
[----:B------:R-:W4:Y:S06]  /*00e0*/  LDCU.64 UR10, c[0x0][0x3c8] ;  /* 0x00007900ff0a77ac */ /* 0x000f2c0008000a00 */
[----:B------:R-:W5:Y:S01]  /*00f0*/  LDC.64 R18, c[0x0][0x3a8] ;  /* 0x0000ea00ff127b82 */ /* 0x000f620000000a00 */
[----:B0-----:R-:W3:Y:S07]  /*0100*/  LDG.E R10, desc[UR4][R4.64+0x10] ;  /* 0x00001004040a7981 */ /* 0x001eee000c1e1900 */
[----:B------:R-:W0:Y:S01]  /*0110*/  LDC.64 R14, c[0x0][0x388] ;  /* 0x0000e200ff0e7b82 */ /* 0x000e220000000a00 */
[----:B------:R1:W5:Y:S01]  /*0120*/  LDG.E R0, desc[UR4][R4.64] ;  /* 0x0000000404007981 */ /* 0x000362000c1e1900 */
[----:B---3--:R-:W-:-:S04]  /*0130*/  IABS R9, R10 ;  /* 0x0000000a00097213 */ /* 0x008fc80000000000 */
[----:B------:R-:W3:Y:S08]  /*0140*/  I2F.RP R2, R9 ;  /* 0x0000000900027306 */ /* 0x000ef00000209400 */
[----:B---3--:R-:W3:Y:S02]  /*0150*/  MUFU.RCP R2, R2 ;  /* 0x0000000200027308 */ /* 0x008ee40000001000 */
[----:B---3--:R-:W-:-:S06]  /*0160*/  VIADD R6, R2, 0xffffffe ;  /* 0x0ffffffe02067836 */ /* 0x008fcc0000000000 */
[----:B------:R3:W4:Y:S01]  /*0170*/  F2I.FTZ.U32.TRUNC.NTZ R7, R6 ;  /* 0x0000000600077305 */ /* 0x000722000021f000 */
[----:B------:R-:W-:Y:S01]  /*0180*/  IABS R12, R10 ;  /* 0x0000000a000c7213 */ /* 0x000fe20000000000 */
[----:B---3--:R-:W-:Y:S02]  /*0190*/  IMAD.MOV.U32 R6, RZ, RZ, RZ ;  /* 0x000000ffff067224 */ /* 0x008fe400078e00ff */
[----:B----4-:R-:W-:-:S04]  /*01a0*/  IMAD.MOV R8, RZ, RZ, -R7 ;  /* 0x000000ffff087224 */ /* 0x010fc800078e0a07 */
[----:B------:R-:W-:Y:S01]  /*01b0*/  IMAD R11, R8, R9, RZ ;  /* 0x00000009080b7224 */ /* 0x000fe200078e02ff */
[----:B------:R-:W-:-:S03]  /*01c0*/  IABS R8, R3 ;  /* 0x0000000300087213 */ /* 0x000fc60000000000 */
[----:B------:R-:W-:Y:S01]  /*01d0*/  IMAD.HI.U32 R7, R7, R11, R6 ;  /* 0x0000000b07077227 */ /* 0x000fe200078e0006 */
[----:B-1----:R-:W-:Y:S02]  /*01e0*/  IADD3 R5, PT, PT, RZ, -R12, RZ ;  /* 0x8000000cff057210 */ /* 0x002fe40007ffe0ff */
[----:B------:R-:W1:Y:S03]  /*01f0*/  LDC.64 R12, c[0x0][0x3c0] ;  /* 0x0000f000ff0c7b82 */ /* 0x000e660000000a00 */
[----:B------:R-:W-:-:S04]  /*0200*/  IMAD.HI.U32 R2, R7, R8, RZ ;  /* 0x0000000807027227 */ /* 0x000fc800078e00ff */
[----:B------:R-:W-:Y:S01]  /*0210*/  IMAD R4, R2, R5, R8 ;  /* 0x0000000502047224 */ /* 0x000fe200078e0208 */
[----:B------:R-:W3:Y:S04]  /*0220*/  LDC.64 R6, c[0x0][0x3b8] ;  /* 0x0000ee00ff067b82 */ /* 0x000ee80000000a00 */
[----:B------:R-:W-:-:S13]  /*0230*/  ISETP.GT.U32.AND P1, PT, R9, R4, PT ;  /* 0x000000040900720c */ /* 0x000fda0003f24070 */
[----:B------:R-:W-:-:S05]  /*0240*/  @!P1 IMAD.IADD R4, R4, 0x1, -R9 ;  /* 0x0000000104049824 */ /* 0x000fca00078e0a09 */
[----:B------:R-:W-:Y:S02]  /*0250*/  ISETP.GE.U32.AND P0, PT, R4, R9, PT ;  /* 0x000000090400720c */ /* 0x000fe40003f06070 */
[----:B------:R-:W-:Y:S01]  /*0260*/  LOP3.LUT R4, R3, R10, RZ, 0x3c, !PT ;  /* 0x0000000a03047212 */ /* 0x000fe200078e3cff */
[----:B------:R-:W-:Y:S01]  /*0270*/  @!P1 VIADD R2, R2, 0x1 ;  /* 0x0000000102029836 */ /* 0x000fe20000000000 */
[----:B------:R-:W-:Y:S02]  /*0280*/  ISETP.NE.AND P1, PT, R10, RZ, PT ;  /* 0x000000ff0a00720c */ /* 0x000fe40003f25270 */
[----:B------:R-:W-:Y:S02]  /*0290*/  ISETP.GE.AND P2, PT, R4, RZ, PT ;  /* 0x000000ff0400720c */ /* 0x000fe40003f46270 */
[----:B------:R-:W4:Y:S05]  /*02a0*/  LDC.64 R4, c[0x0][0x3a0] ;  /* 0x0000e800ff047b82 */ /* 0x000f2a0000000a00 */
[----:B------:R-:W-:-:S06]  /*02b0*/  @P0 VIADD R2, R2, 0x1 ;  /* 0x0000000102020836 */ /* 0x000fcc0000000000 */
[----:B------:R-:W-:Y:S01]  /*02c0*/  @!P2 IMAD.MOV R2, RZ, RZ, -R2 ;  /* 0x000000ffff02a224 */ /* 0x000fe200078e0a02 */
[----:B------:R-:W-:-:S05]  /*02d0*/  @!P1 LOP3.LUT R2, RZ, R10, RZ, 0x33, !PT ;  /* 0x0000000aff029212 */ /* 0x000fca00078e33ff */
[C---:B------:R-:W-:Y:S01]  /*02e0*/  IMAD R9, R2.reuse, UR6, RZ ;  /* 0x0000000602097c24 */ /* 0x040fe2000f8e02ff */
[----:B------:R-:W3:Y:S01]  /*02f0*/  LDCU UR6, c[0x0][0x420] ;  /* 0x00008400ff0677ac */ /* 0x000ee20008000800 */
[----:B------:R-:W-:Y:S02]  /*0300*/  IMAD R11, R2, UR8, RZ ;  /* 0x00000008020b7c24 */ /* 0x000fe4000f8e02ff */
[----:B--2---:R-:W-:-:S04]  /*0310*/  IMAD.WIDE R20, R9, 0x4, R20 ;  /* 0x0000000409147825 */ /* 0x004fc800078e0214 */
[----:B------:R-:W-:Y:S01]  /*0320*/  IMAD R23, R2, UR10, RZ ;  /* 0x0000000a02177c24 */ /* 0x000fe2000f8e02ff */
[----:B------:R-:W2:Y:S01]  /*0330*/  LDG.E R9, desc[UR4][R20.64] ;  /* 0x0000000414097981 */ /* 0x000ea2000c1e1900 */
[----:B-----5:R-:W-:-:S04]  /*0340*/  IMAD.WIDE R18, R11, 0x4, R18 ;  /* 0x000000040b127825 */ /* 0x020fc800078e0212 */
[----:B------:R-:W-:Y:S02]  /*0350*/  IMAD R11, R2, UR7, RZ ;  /* 0x00000007020b7c24 */ /* 0x000fe4000f8e02ff */
[----:B-1----:R-:W-:-:S04]  /*0360*/  IMAD.WIDE R22, R23, 0x4, R12 ;  /* 0x0000000417167825 */ /* 0x002fc800078e020c */
[----:B0-----:R-:W-:Y:S01]  /*0370*/  IMAD.WIDE R14, R11, 0x8, R14 ;  /* 0x000000080b0e7825 */ /* 0x001fe200078e020e */
[----:B------:R-:W5:Y:S03]  /*0380*/  LDG.E R16, desc[UR4][R22.64] ;  /* 0x0000000416107981 */ /* 0x000f66000c1e1900 */
[C---:B------:R-:W-:Y:S01]  /*0390*/  IMAD R13, R2.reuse, UR9, RZ ;  /* 0x00000009020d7c24 */ /* 0x040fe2000f8e02ff */
[----:B------:R0:W5:Y:S01]  /*03a0*/  LDG.E R11, desc[UR4][R18.64] ;  /* 0x00000004120b7981 */ /* 0x000162000c1e1900 */
[----:B------:R-:W-:Y:S02]  /*03b0*/  IMAD R17, R2, UR11, RZ ;  /* 0x0000000b02117c24 */ /* 0x000fe4000f8e02ff */
[----:B----4-:R-:W-:Y:S01]  /*03c0*/  IMAD.WIDE R12, R13, 0x8, R4 ;  /* 0x000000080d0c7825 */ /* 0x010fe200078e0204 */
[----:B------:R-:W4:Y:S03]  /*03d0*/  LDG.E.64 R14, desc[UR4][R14.64] ;  /* 0x000000040e0e7981 */ /* 0x000f26000c1e1b00 */
[----:B---3--:R-:W-:-:S02]  /*03e0*/  IMAD.WIDE R6, R17, 0x8, R6 ;  /* 0x0000000811067825 */ /* 0x008fc400078e0206 */
[----:B------:R-:W3:Y:S04]  /*03f0*/  LDG.E.64 R12, desc[UR4][R12.64] ;  /* 0x000000040c0c7981 */ /* 0x000ee8000c1e1b00 */
[----:B------:R-:W3:Y:S01]  /*0400*/  LDG.E.64 R6, desc[UR4][R6.64] ;  /* 0x0000000406067981 */ /* 0x000ee2000c1e1b00 */
[----:B------:R-:W-:-:S04]  /*0410*/  IABS R17, R0 ;  /* 0x0000000000117213 */ /* 0x000fc80000000000 */
[----:B0-----:R-:W0:Y:S08]  /*0420*/  I2F.RP R18, R17 ;  /* 0x0000001100127306 */ /* 0x001e300000209400 */
[----:B0-----:R-:W0:Y:S01]  /*0430*/  MUFU.RCP R18, R18 ;  /* 0x0000001200127308 */ /* 0x001e220000001000 */
[----:B------:R-:W-:Y:S01]  /*0440*/  IMAD.MOV R21, RZ, RZ, -R2 ;  /* 0x000000ffff157224 */ /* 0x000fe200078e0a02 */
[----:B0-----:R-:W-:-:S06]  /*0450*/  IADD3 R4, PT, PT, R18, 0xffffffe, RZ ;  /* 0x0ffffffe12047810 */ /* 0x001fcc0007ffe0ff */
[----:B------:R0:W1:Y:S01]  /*0460*/  F2I.FTZ.U32.TRUNC.NTZ R5, R4 ;  /* 0x0000000400057305 */ /* 0x000062000021f000 */
[----:B------:R-:W-:Y:S01]  /*0470*/  IMAD R21, R10, R21, R3 ;  /* 0x000000150a157224 */ /* 0x000fe200078e0203 */
[----:B------:R-:W-:Y:S01]  /*0480*/  IABS R10, R0 ;  /* 0x00000000000a7213 */ /* 0x000fe20000000000 */
[----:B0-----:R-:W-:Y:S02]  /*0490*/  IMAD.MOV.U32 R4, RZ, RZ, RZ ;  /* 0x000000ffff047224 */ /* 0x001fe400078e00ff */
[----:B-1----:R-:W-:-:S04]  /*04a0*/  IMAD.MOV R20, RZ, RZ, -R5 ;  /* 0x000000ffff147224 */ /* 0x002fc800078e0a05 */
[----:B------:R-:W-:Y:S01]  /*04b0*/  IMAD R19, R20, R17, RZ ;  /* 0x0000001114137224 */ /* 0x000fe200078e02ff */
[----:B------:R-:W-:-:S03]  /*04c0*/  IABS R20, R21 ;  /* 0x0000001500147213 */ /* 0x000fc60000000000 */
[----:B------:R-:W-:-:S04]  /*04d0*/  IMAD.HI.U32 R5, R5, R19, R4 ;  /* 0x0000001305057227 */ /* 0x000fc800078e0004 */
[----:B------:R-:W-:Y:S01]  /*04e0*/  IMAD.MOV R4, RZ, RZ, -R10 ;  /* 0x000000ffff047224 */ /* 0x000fe200078e0a0a */
[----:B------:R-:W-:Y:S01]  /*04f0*/  MOV R10, R20 ;  /* 0x00000014000a7202 */ /* 0x000fe20000000f00 */
[----:B------:R-:W-:-:S04]  /*0500*/  IMAD.HI.U32 R19, R5, R8, RZ ;  /* 0x0000000805137227 */ /* 0x000fc800078e00ff */
[----:B------:R-:W-:-:S04]  /*0510*/  IMAD.HI.U32 R5, R5, R10, RZ ;  /* 0x0000000a05057227 */ /* 0x000fc800078e00ff */
[-C--:B------:R-:W-:Y:S02]  /*0520*/  IMAD R8, R19, R4.reuse, R8 ;  /* 0x0000000413087224 */ /* 0x080fe400078e0208 */
[----:B------:R-:W-:-:S05]  /*0530*/  IMAD R4, R5, R4, R10 ;  /* 0x0000000405047224 */ /* 0x000fca00078e020a */
[C---:B------:R-:W-:Y:S02]  /*0540*/  ISETP.GT.U32.AND P0, PT, R17.reuse, R4, PT ;  /* 0x000000041100720c */ /* 0x040fe40003f04070 */
[----:B------:R-:W-:-:S11]  /*0550*/  ISETP.GT.U32.AND P1, PT, R17, R8, PT ;  /* 0x000000081100720c */ /* 0x000fd60003f24070 */
[--C-:B------:R-:W-:Y:S02]  /*0560*/  @!P0 IMAD.IADD R4, R4, 0x1, -R17.reuse ;  /* 0x0000000104048824 */ /* 0x100fe400078e0a11 */
[----:B------:R-:W-:-:S03]  /*0570*/  @!P1 IMAD.IADD R8, R8, 0x1, -R17 ;  /* 0x0000000108089824 */ /* 0x000fc600078e0a11 */
[----:B------:R-:W-:Y:S02]  /*0580*/  ISETP.GE.U32.AND P3, PT, R4, R17, PT ;  /* 0x000000110400720c */ /* 0x000fe40003f66070 */
[----:B------:R-:W-:Y:S02]  /*0590*/  ISETP.GT.U32.AND P4, PT, R17, R8, PT ;  /* 0x000000081100720c */ /* 0x000fe40003f84070 */
[----:B------:R-:W-:Y:S01]  /*05a0*/  LOP3.LUT R21, R21, R0, RZ, 0x3c, !PT ;  /* 0x0000000015157212 */ /* 0x000fe200078e3cff */
[----:B------:R-:W-:Y:S01]  /*05b0*/  @!P0 VIADD R5, R5, 0x1 ;  /* 0x0000000105058836 */ /* 0x000fe20000000000 */
[----:B------:R-:W-:Y:S02]  /*05c0*/  ISETP.GE.AND P1, PT, R3, RZ, PT ;  /* 0x000000ff0300720c */ /* 0x000fe40003f26270 */
[----:B------:R-:W-:-:S05]  /*05d0*/  ISETP.GE.AND P2, PT, R21, RZ, PT ;  /* 0x000000ff1500720c */ /* 0x000fca0003f46270 */
[----:B------:R-:W-:Y:S02]  /*05e0*/  @P3 IADD3 R5, PT, PT, R5, 0x1, RZ ;  /* 0x0000000105053810 */ /* 0x000fe40007ffe0ff */
[----:B------:R-:W-:-:S03]  /*05f0*/  @!P4 IMAD.IADD R8, R8, 0x1, -R17 ;  /* 0x000000010808c824 */ /* 0x000fc600078e0a11 */
[----:B------:R-:W-:Y:S01]  /*0600*/  IMAD.MOV.U32 R4, RZ, RZ, R5 ;  /* 0x000000ffff047224 */ /* 0x000fe200078e0005 */
[----:B------:R-:W-:Y:S01]  /*0610*/  ISETP.NE.AND P0, PT, R0, RZ, PT ;  /* 0x000000ff0000720c */ /* 0x000fe20003f05270 */
[----:B------:R-:W-:Y:S01]  /*0620*/  @!P1 IMAD.MOV R8, RZ, RZ, -R8 ;  /* 0x000000ffff089224 */ /* 0x000fe200078e0a08 */
[----:B------:R-:W-:Y:S01]  /*0630*/  LOP3.LUT R5, RZ, R0, RZ, 0x33, !PT ;  /* 0x00000000ff057212 */ /* 0x000fe200078e33ff */
[----:B------:R-:W-:-:S03]  /*0640*/  @!P2 IMAD.MOV R4, RZ, RZ, -R4 ;  /* 0x000000ffff04a224 */ /* 0x000fc600078e0a04 */
[C---:B------:R-:W-:Y:S02]  /*0650*/  SEL R3, R5.reuse, R8, !P0 ;  /* 0x0000000805037207 */ /* 0x040fe40004000000 */
[----:B------:R-:W-:-:S05]  /*0660*/  SEL R4, R5, R4, !P0 ;  /* 0x0000000405047207 */ /* 0x000fca0004000000 */
[----:B--2---:R-:W-:-:S04]  /*0670*/  IMAD R5, R4, R9, R3 ;  /* 0x0000000904057224 */ /* 0x004fc800078e0203 */
[----:B------:R-:W-:Y:S02]  /*0680*/  IMAD R5, R5, UR6, RZ ;  /* 0x0000000605057c24 */ /* 0x000fe4000f8e02ff */
[C-C-:B-----5:R-:W-:Y:S02]  /*0690*/  IMAD R16, R4.reuse, R16, R3.reuse ;  /* 0x0000001004107224 */ /* 0x160fe400078e0203 */
[----:B------:R-:W-:-:S04]  /*06a0*/  IMAD R9, R4, R11, R3 ;  /* 0x0000000b04097224 */ /* 0x000fc800078e0203 */
[----:B------:R-:W-:Y:S02]  /*06b0*/  IMAD R9, R9, UR6, RZ ;  /* 0x0000000609097c24 */ /* 0x000fe4000f8e02ff */
[----:B----4-:R-:W-:-:S04]  /*06c0*/  IMAD.WIDE R14, R5, 0x8, R14 ;  /* 0x00000008050e7825 */ /* 0x010fc800078e020e */
[----:B------:R-:W-:Y:S01]  /*06d0*/  IMAD R5, R16, UR6, RZ ;  /* 0x0000000610057c24 */ /* 0x000fe2000f8e02ff */
[----:B------:R-:W0:Y:S01]  /*06e0*/  LDCU.64 UR6, c[0x0][0x428] ;  /* 0x00008500ff0677ac */ /* 0x000e220008000a00 */
[----:B---3--:R-:W-:Y:S01]  /*06f0*/  IMAD.WIDE R12, R9, 0x8, R12 ;  /* 0x00000008090c7825 */ /* 0x008fe200078e020c */
[----:B------:R-:W0:Y:S03]  /*0700*/  LDG.E.64 R14, desc[UR4][R14.64] ;  /* 0x000000040e0e7981 */ /* 0x000e26000c1e1b00 */
[----:B------:R-:W-:Y:S02]  /*0710*/  IMAD.WIDE R6, R5, 0x8, R6 ;  /* 0x0000000805067825 */ /* 0x000fe400078e0206 */
[----:B------:R-:W2:Y:S04]  /*0720*/  LDG.E.64 R12, desc[UR4][R12.64] ;  /* 0x000000040c0c7981 */ /* 0x000ea8000c1e1b00 */
[----:B------:R-:W3:Y:S01]  /*0730*/  LDG.E.64 R6, desc[UR4][R6.64] ;  /* 0x0000000406067981 */ /* 0x000ee2000c1e1b00 */
[----:B------:R-:W-:-:S02]  /*0740*/  IMAD.MOV.U32 R0, RZ, RZ, RZ ;  /* 0x000000ffff007224 */ /* 0x000fc400078e00ff */
[----:B------:R-:W-:Y:S02]  /*0750*/  IMAD.MOV.U32 R16, RZ, RZ, RZ ;  /* 0x000000ffff107224 */ /* 0x000fe400078e00ff */
[----:B------:R-:W-:Y:S02]  /*0760*/  IMAD.MOV.U32 R24, RZ, RZ, 0x0 ;  /* 0x00000000ff187424 */ /* 0x000fe400078e00ff */
[----:B------:R-:W-:Y:S01]  /*0770*/  IMAD.MOV.U32 R25, RZ, RZ, 0x3fd80000 ;  /* 0x3fd80000ff197424 */ /* 0x000fe200078e00ff */
[----:B------:R-:W-:Y:S01]  /*0780*/  MOV R28, 0x88e368f1 ;  /* 0x88e368f1001c7802 */ /* 0x000fe20000000f00 */
[----:B------:R-:W-:-:S05]  /*0790*/  IMAD.MOV.U32 R29, RZ, RZ, 0x3ee4f8b5 ;  /* 0x3ee4f8b5ff1d7424 */ /* 0x000fca00078e00ff */
[----:B------:R1:W-:Y:S01]  /*07a0*/  STL.64 [R1+0x10], R28 ;  /* 0x0000101c01007387 */ /* 0x0003e20000100a00 */
[----:B------:R-:W-:Y:S01]  /*07b0*/  BSSY.RECONVERGENT B0, `(.L_x_0) ;  /* 0x0000029000007945 */ /* 0x000fe20003800200 */
[----:B------:R-:W-:Y:S01]  /*07c0*/  IMAD.MOV.U32 R22, RZ, RZ, R1 ;  /* 0x000000ffff167224 */ /* 0x000fe200078e0001 */
[----:B0-----:R-:W-:Y:S02]  /*07d0*/  DSETP.GTU.AND P0, PT, |R14|, UR6, PT ;  /* 0x000000060e007e2a */ /* 0x001fe4000bf0c200 */
[----:B--2---:R-:W-:Y:S02]  /*07e0*/  DSETP.GTU.AND P1, PT, |R12|, UR6, PT ;  /* 0x000000060c007e2a */ /* 0x004fe4000bf2c200 */
[----:B---3--:R-:W-:Y:S02]  /*07f0*/  DSETP.GTU.AND P2, PT, |R6|, UR6, PT ;  /* 0x0000000606007e2a */ /* 0x008fe4000bf4c200 */
[----:B------:R-:W-:Y:S02]  /*0800*/  FSEL R8, R14, RZ, P0 ;  /* 0x000000ff0e087208 */ /* 0x000fe40000000000 */
[----:B------:R-:W-:-:S02]  /*0810*/  FSEL R18, R12, RZ, P1 ;  /* 0x000000ff0c127208 */ /* 0x000fc40000800000 */
[----:B------:R-:W-:Y:S02]  /*0820*/  FSEL R19, R13, RZ, P1 ;  /* 0x000000ff0d137208 */ /* 0x000fe40000800000 */
[----:B------:R-:W-:Y:S02]  /*0830*/  FSEL R9, R15, RZ, P0 ;  /* 0x000000ff0f097208 */ /* 0x000fe40000000000 */
[----:B------:R-:W-:Y:S02]  /*0840*/  FSEL R20, R6, RZ, P2 ;  /* 0x000000ff06147208 */ /* 0x000fe40001000000 */
[----:B------:R-:W-:Y:S01]  /*0850*/  FSEL R21, R7, RZ, P2 ;  /* 0x000000ff07157208 */ /* 0x000fe20001000000 */
[----:B------:R-:W-:-:S05]  /*0860*/  DMUL R6, R18, R18 ;  /* 0x0000001212067228 */ /* 0x000fca0000000000 */
[----:B------:R-:W-:-:S03]  /*0870*/  DADD R14, R8, R20 ;  /* 0x00000000080e7229 */ /* 0x000fc60000000014 */
[----:B------:R-:W-:-:S05]  /*0880*/  DFMA R6, R8, R20, -R6 ;  /* 0x000000140806722b */ /* 0x000fca0000000806 */
[----:B------:R-:W-:-:S08]  /*0890*/  DMUL R8, R14, R14 ;  /* 0x0000000e0e087228 */ /* 0x000fd00000000000 */
[----:B------:R-:W-:-:S08]  /*08a0*/  DFMA R6, R8, 0.25, -R6 ;  /* 0x3fd000000806782b */ /* 0x000fd00000000806 */
[----:B------:R-:W-:Y:S02]  /*08b0*/  DSETP.MAX.AND P0, P1, RZ, R6, PT ;  /* 0x00000006ff00722a */ /* 0x000fe4000390f000 */
[----:B------:R-:W-:-:S04]  /*08c0*/  MOV R5, R7 ;  /* 0x0000000700057202 */ /* 0x000fc80000000f00 */
[----:B------:R-:W-:-:S08]  /*08d0*/  FSEL R17, R0, R5, P0 ;  /* 0x0000000500117208 */ /* 0x000fd00000000000 */
[----:B------:R-:W-:-:S04]  /*08e0*/  @P1 LOP3.LUT R17, R5, 0x80000, RZ, 0xfc, !PT ;  /* 0x0008000005111812 */ /* 0x000fc800078efcff */
[----:B------:R-:W0:Y:S01]  /*08f0*/  MUFU.RSQ64H R11, R17 ;  /* 0x00000011000b7308 */ /* 0x000e220000001c00 */
[----:B------:R-:W-:Y:S01]  /*0900*/  VIADD R10, R17, 0xfcb00000 ;  /* 0xfcb00000110a7836 */ /* 0x000fe20000000000 */
[----:B------:R-:W-:-:S05]  /*0910*/  SEL R16, R16, R6, P0 ;  /* 0x0000000610107207 */ /* 0x000fca0000000000 */
[----:B0-----:R-:W-:-:S08]  /*0920*/  DMUL R6, R10, R10 ;  /* 0x0000000a0a067228 */ /* 0x001fd00000000000 */
[----:B------:R-:W-:-:S08]  /*0930*/  DFMA R6, R16, -R6, 1 ;  /* 0x3ff000001006742b */ /* 0x000fd00000000806 */
[----:B------:R-:W-:Y:S02]  /*0940*/  DFMA R24, R6, R24, 0.5 ;  /* 0x3fe000000618742b */ /* 0x000fe40000000018 */
[----:B------:R-:W-:-:S08]  /*0950*/  DMUL R6, R10, R6 ;  /* 0x000000060a067228 */ /* 0x000fd00000000000 */
[----:B------:R-:W-:Y:S01]  /*0960*/  DFMA R24, R24, R6, R10 ;  /* 0x000000061818722b */ /* 0x000fe2000000000a */
[----:B------:R-:W-:-:S07]  /*0970*/  ISETP.GE.U32.AND P0, PT, R10, 0x7ca00000, PT ;  /* 0x7ca000000a00780c */ /* 0x000fce0003f06070 */
[----:B------:R-:W-:Y:S02]  /*0980*/  DMUL R12, R16, R24 ;  /* 0x00000018100c7228 */ /* 0x000fe40000000000 */
[----:B------:R-:W-:Y:S02]  /*0990*/  VIADD R7, R25, 0xfff00000 ;  /* 0xfff0000019077836 */ /* 0x000fe40000000000 */
[----:B------:R-:W-:-:S04]  /*09a0*/  IMAD.MOV.U32 R6, RZ, RZ, R24 ;  /* 0x000000ffff067224 */ /* 0x000fc800078e0018 */
[----:B------:R-:W-:-:S08]  /*09b0*/  DFMA R8, R12, -R12, R16 ;  /* 0x8000000c0c08722b */ /* 0x000fd00000000010 */
[----:B------:R-:W-:Y:S01]  /*09c0*/  DFMA R26, R8, R6, R12 ;  /* 0x00000006081a722b */ /* 0x000fe2000000000c */
[----:B-1----:R-:W-:Y:S10]  /*09d0*/  @!P0 BRA `(.L_x_1) ;  /* 0x0000000000188947 */ /* 0x002ff40003800000 */
[----:B------:R-:W-:Y:S01]  /*09e0*/  IMAD.MOV.U32 R6, RZ, RZ, R16 ;  /* 0x000000ffff067224 */ /* 0x000fe200078e0010 */
[----:B------:R-:W-:Y:S01]  /*09f0*/  MOV R0, R24 ;  /* 0x0000001800007202 */ /* 0x000fe20000000f00 */
[----:B------:R-:W-:Y:S01]  /*0a00*/  IMAD.MOV.U32 R5, RZ, RZ, R17 ;  /* 0x000000ffff057224 */ /* 0x000fe200078e0011 */
[----:B------:R-:W-:Y:S01]  /*0a10*/  MOV R16, 0xa40 ;  /* 0x00000a4000107802 */ /* 0x000fe20000000f00 */
[----:B------:R-:W-:-:S07]  /*0a20*/  IMAD.MOV.U32 R11, RZ, RZ, R7 ;  /* 0x000000ffff0b7224 */ /* 0x000fce00078e0007 */
[----:B------:R-:W-:Y:S05]  /*0a30*/  CALL.REL.NOINC `($__internal_2_$__cuda_sm20_dsqrt_rn_f64_mediumpath_v1) ;  /* 0x0000001800847944 */ /* 0x000fea0003c00000 */
.L_x_1:
[----:B------:R-:W-:Y:S05]  /*0a40*/  BSYNC.RECONVERGENT B0 ;  /* 0x0000000000007941 */ /* 0x000fea0003800200 */
.L_x_0:
[C-C-:B------:R-:W-:Y:S01]  /*0a50*/  DFMA R6, R14.reuse, 0.5, R26.reuse ;  /* 0x3fe000000e06782b */ /* 0x140fe2000000001a */
[----:B------:R-:W-:Y:S01]  /*0a60*/  UMOV UR6, 0x88e368f1 ;  /* 0x88e368f100067882 */ /* 0x000fe20000000000 */
[----:B------:R-:W-:Y:S01]  /*0a70*/  DFMA R14, R14, 0.5, -R26 ;  /* 0x3fe000000e0e782b */ /* 0x000fe2000000081a */
[----:B------:R-:W-:Y:S01]  /*0a80*/  UMOV UR7, 0x3ee4f8b5 ;  /* 0x3ee4f8b500077882 */ /* 0x000fe20000000000 */
[----:B------:R-:W-:Y:S01]  /*0a90*/  BSSY.RECONVERGENT B0, `(.L_x_2) ;  /* 0x0000020000007945 */ /* 0x000fe20003800200 */
[----:B------:R-:W-:Y:S02]  /*0aa0*/  IMAD.MOV.U32 R0, RZ, RZ, RZ ;  /* 0x000000ffff007224 */ /* 0x000fe400078e00ff */
[----:B------:R0:W-:Y:S01]  /*0ab0*/  STL.64 [R1], R6 ;  /* 0x0000000601007387 */ /* 0x0001e20000100a00 */
[----:B------:R-:W-:-:S03]  /*0ac0*/  DSETP.GTU.AND P0, PT, R6, UR6, PT ;  /* 0x0000000606007e2a */ /* 0x000fc6000bf0c000 */
[----:B------:R0:W-:Y:S11]  /*0ad0*/  STL.64 [R1+0x8], R14 ;  /* 0x0000080e01007387 */ /* 0x0001f60000100a00 */
[----:B------:R-:W-:Y:S05]  /*0ae0*/  @!P0 BRA `(.L_x_3) ;  /* 0x0000000000688947 */ /* 0x000fea0003800000 */
[C-C-:B------:R-:W-:Y:S01]  /*0af0*/  DADD R8, R6.reuse, R14.reuse ;  /* 0x0000000006087229 */ /* 0x140fe2000000000e */
[----:B------:R-:W-:Y:S01]  /*0b00*/  MOV R10, 0x1 ;  /* 0x00000001000a7802 */ /* 0x000fe20000000f00 */
[----:B0-----:R-:W-:Y:S01]  /*0b10*/  DADD R14, R6, -R14 ;  /* 0x00000000060e7229 */ /* 0x001fe2000000080e */
[----:B------:R-:W-:Y:S03]  /*0b20*/  BSSY.RECONVERGENT B1, `(.L_x_4) ;  /* 0x0000015000017945 */ /* 0x000fe60003800200 */
[----:B------:R-:W0:Y:S06]  /*0b30*/  MUFU.RCP64H R11, R9 ;  /* 0x00000009000b7308 */ /* 0x000e2c0000001800 */
[----:B------:R-:W-:Y:S01]  /*0b40*/  FSETP.GEU.AND P1, PT, |R15|, 6.5827683646048100446e-37, PT ;  /* 0x036000000f00780b */ /* 0x000fe20003f2e200 */
[----:B0-----:R-:W-:-:S08]  /*0b50*/  DFMA R12, -R8, R10, 1 ;  /* 0x3ff00000080c742b */ /* 0x001fd0000000010a */
[----:B------:R-:W-:-:S08]  /*0b60*/  DFMA R12, R12, R12, R12 ;  /* 0x0000000c0c0c722b */ /* 0x000fd0000000000c */
[----:B------:R-:W-:-:S08]  /*0b70*/  DFMA R12, R10, R12, R10 ;  /* 0x0000000c0a0c722b */ /* 0x000fd0000000000a */
[----:B------:R-:W-:-:S08]  /*0b80*/  DFMA R10, -R8, R12, 1 ;  /* 0x3ff00000080a742b */ /* 0x000fd0000000010c */
[----:B------:R-:W-:-:S08]  /*0b90*/  DFMA R10, R12, R10, R12 ;  /* 0x0000000a0c0a722b */ /* 0x000fd0000000000c */
[----:B------:R-:W-:-:S08]  /*0ba0*/  DMUL R6, R14, R10 ;  /* 0x0000000a0e067228 */ /* 0x000fd00000000000 */
[----:B------:R-:W-:-:S08]  /*0bb0*/  DFMA R12, -R8, R6, R14 ;  /* 0x00000006080c722b */ /* 0x000fd0000000010e */
[----:B------:R-:W-:-:S10]  /*0bc0*/  DFMA R6, R10, R12, R6 ;  /* 0x0000000c0a06722b */ /* 0x000fd40000000006 */
[----:B------:R-:W-:-:S05]  /*0bd0*/  FFMA R0, RZ, R9, R7 ;  /* 0x00000009ff007223 */ /* 0x000fca0000000007 */
[----:B------:R-:W-:-:S13]  /*0be0*/  FSETP.GT.AND P0, PT, |R0|, 1.469367938527859385e-39, PT ;  /* 0x001000000000780b */ /* 0x000fda0003f04200 */
[----:B------:R-:W-:Y:S05]  /*0bf0*/  @P0 BRA P1, `(.L_x_5) ;  /* 0x00000000001c0947 */ /* 0x000fea0000800000 */
[----:B------:R-:W-:Y:S01]  /*0c00*/  IMAD.MOV.U32 R16, RZ, RZ, R14 ;  /* 0x000000ffff107224 */ /* 0x000fe200078e000e */
[----:B------:R-:W-:Y:S01]  /*0c10*/  MOV R0, 0xc50 ;  /* 0x00000c5000007802 */ /* 0x000fe20000000f00 */
[----:B------:R-:W-:Y:S02]  /*0c20*/  IMAD.MOV.U32 R17, RZ, RZ, R15 ;  /* 0x000000ffff117224 */ /* 0x000fe400078e000f */
[----:B------:R-:W-:-:S07]  /*0c30*/  IMAD.MOV.U32 R14, RZ, RZ, R8 ;  /* 0x000000ffff0e7224 */ /* 0x000fce00078e0008 */
[----:B------:R-:W-:Y:S05]  /*0c40*/  CALL.REL.NOINC `($__internal_1_$__cuda_sm20_div_rn_f64_full) ;  /* 0x0000001000907944 */ /* 0x000fea0003c00000 */
[----:B------:R-:W-:Y:S01]  /*0c50*/  IMAD.MOV.U32 R6, RZ, RZ, R26 ;  /* 0x000000ffff067224 */ /* 0x000fe200078e001a */
[----:B------:R-:W-:-:S07]  /*0c60*/  MOV R7, R27 ;  /* 0x0000001b00077202 */ /* 0x000fce0000000f00 */
.L_x_5:
[----:B------:R-:W-:Y:S05]  /*0c70*/  BSYNC.RECONVERGENT B1 ;  /* 0x0000000000017941 */ /* 0x000fea0003800200 */
.L_x_4:
[----:B------:R1:W2:Y:S02]  /*0c80*/  F2F.F32.F64 R0, R6 ;  /* 0x0000000600007310 */ /* 0x0002a40000301000 */
.L_x_3:
[----:B------:R-:W-:Y:S05]  /*0c90*/  BSYNC.RECONVERGENT B0 ;  /* 0x0000000000007941 */ /* 0x000fea0003800200 */
.L_x_2:
[----:B------:R-:W3:Y:S01]  /*0ca0*/  LDC R13, c[0x0][0x424] ;  /* 0x00010900ff0d7b82 */ /* 0x000ee20000000800 */
[----:B------:R-:W4:Y:S07]  /*0cb0*/  LDCU.64 UR6, c[0x0][0x3f8] ;  /* 0x00007f00ff0677ac */ /* 0x000f2e0008000a00 */
[----:B------:R-:W5:Y:S08]  /*0cc0*/  LDC.64 R10, c[0x0][0x3f0] ;  /* 0x0000fc00ff0a7b82 */ /* 0x000f700000000a00 */
[----:B01----:R-:W0:Y:S01]  /*0cd0*/  LDC.64 R6, c[0x0][0x3e8] ;  /* 0x0000fa00ff067b82 */ /* 0x003e220000000a00 */
[----:B---3--:R-:W-:-:S06]  /*0ce0*/  IMAD R8, R13, 0x8, R22 ;  /* 0x000000080d087824 */ /* 0x008fcc00078e0216 */
[----:B------:R-:W3:Y:S01]  /*0cf0*/  LDL.64 R8, [R8] ;  /* 0x0000000008087983 */ /* 0x000ee20000100a00 */
[----:B----4-:R-:W-:-:S04]  /*0d00*/  IMAD R5, R2, UR6, RZ ;  /* 0x0000000602057c24 */ /* 0x010fc8000f8e02ff */
[----:B-----5:R-:W-:-:S04]  /*0d10*/  IMAD.WIDE R10, R5, 0x4, R10 ;  /* 0x00000004050a7825 */ /* 0x020fc800078e020a */
[----:B------:R-:W-:Y:S01]  /*0d20*/  IMAD R5, R2, UR7, RZ ;  /* 0x0000000702057c24 */ /* 0x000fe2000f8e02ff */
[----:B------:R-:W1:Y:S03]  /*0d30*/  LDCU.64 UR6, c[0x0][0x428] ;  /* 0x00008500ff0677ac */ /* 0x000e660008000a00 */
[----:B0-----:R-:W-:Y:S02]  /*0d40*/  IMAD.WIDE R6, R5, 0x8, R6 ;  /* 0x0000000805067825 */ /* 0x001fe400078e0206 */
[----:B------:R-:W4:Y:S04]  /*0d50*/  LDG.E R5, desc[UR4][R10.64] ;  /* 0x000000040a057981 */ /* 0x000f28000c1e1900 */
[----:B------:R-:W5:Y:S01]  /*0d60*/  LDG.E.64 R6, desc[UR4][R6.64] ;  /* 0x0000000406067981 */ /* 0x000f62000c1e1b00 */
[----:B------:R-:W-:Y:S01]  /*0d70*/  ISETP.NE.AND P1, PT, R13, RZ, PT ;  /* 0x000000ff0d00720c */ /* 0x000fe20003f25270 */
[----:B------:R-:W-:Y:S01]  /*0d80*/  IMAD.MOV.U32 R16, RZ, RZ, 0x0 ;  /* 0x00000000ff107424 */ /* 0x000fe200078e00ff */
[----:B------:R-:W-:Y:S01]  /*0d90*/  MOV R17, 0x3fd80000 ;  /* 0x3fd8000000117802 */ /* 0x000fe20000000f00 */
[----:B------:R-:W-:Y:S01]  /*0da0*/  BSSY.RECONVERGENT B0, `(.L_x_6) ;  /* 0x0000024000007945 */ /* 0x000fe20003800200 */
[----:B------:R-:W-:Y:S01]  /*0db0*/  FSEL R23, RZ, 1.875, !P1 ;  /* 0x3ff00000ff177808 */ /* 0x000fe20004800000 */
[----:B-1----:R-:W-:-:S14]  /*0dc0*/  DSETP.GT.AND P0, PT, |R18|, UR6, PT ;  /* 0x0000000612007e2a */ /* 0x002fdc000bf04200 */
[----:B------:R-:W-:Y:S01]  /*0dd0*/  @!P0 FSEL R19, RZ, 1.875, P1 ;  /* 0x3ff00000ff138808 */ /* 0x000fe20000800000 */
[----:B---3--:R-:W-:Y:S01]  /*0de0*/  DADD R8, -R20, R8 ;  /* 0x0000000014087229 */ /* 0x008fe20000000108 */
[----:B------:R-:W-:-:S03]  /*0df0*/  FSEL R20, R18, RZ, P0 ;  /* 0x000000ff12147208 */ /* 0x000fc60000000000 */
[----:B------:R-:W-:-:S06]  /*0e00*/  IMAD.MOV.U32 R21, RZ, RZ, R19 ;  /* 0x000000ffff157224 */ /* 0x000fcc00078e0013 */
[----:B------:R-:W-:Y:S02]  /*0e10*/  FSEL R23, R9, R23, P0 ;  /* 0x0000001709177208 */ /* 0x000fe40000000000 */
[----:B------:R-:W-:Y:S01]  /*0e20*/  FSEL R22, R8, RZ, P0 ;  /* 0x000000ff08167208 */ /* 0x000fe20000000000 */
[----:B----4-:R-:W-:-:S05]  /*0e30*/  IMAD R5, R4, R5, R3 ;  /* 0x0000000504057224 */ /* 0x010fca00078e0203 */
[----:B------:R-:W-:Y:S01]  /*0e40*/  DMUL R14, R22, R22 ;  /* 0x00000016160e7228 */ /* 0x000fe20000000000 */
[----:B-----5:R-:W-:-:S05]  /*0e50*/  IMAD.WIDE R24, R5, 0x4, R6 ;  /* 0x0000000405187825 */ /* 0x020fca00078e0206 */
[----:B--2---:R0:W-:Y:S02]  /*0e60*/  STG.E desc[UR4][R24.64], R0 ;  /* 0x0000000018007986 */ /* 0x0041e4000c101904 */
[----:B------:R-:W-:-:S06]  /*0e70*/  DFMA R14, R20, R20, R14 ;  /* 0x00000014140e722b */ /* 0x000fcc000000000e */
[----:B------:R-:W1:Y:S04]  /*0e80*/  MUFU.RSQ64H R11, R15 ;  /* 0x0000000f000b7308 */ /* 0x000e680000001c00 */
[----:B------:R-:W-:-:S05]  /*0e90*/  VIADD R10, R15, 0xfcb00000 ;  /* 0xfcb000000f0a7836 */ /* 0x000fca0000000000 */
[----:B------:R-:W-:Y:S01]  /*0ea0*/  ISETP.GE.U32.AND P0, PT, R10, 0x7ca00000, PT ;  /* 0x7ca000000a00780c */ /* 0x000fe20003f06070 */
[----:B-1----:R-:W-:-:S08]  /*0eb0*/  DMUL R8, R10, R10 ;  /* 0x0000000a0a087228 */ /* 0x002fd00000000000 */
[----:B------:R-:W-:-:S08]  /*0ec0*/  DFMA R8, R14, -R8, 1 ;  /* 0x3ff000000e08742b */ /* 0x000fd00000000808 */
[----:B------:R-:W-:Y:S02]  /*0ed0*/  DFMA R16, R8, R16, 0.5 ;  /* 0x3fe000000810742b */ /* 0x000fe40000000010 */
[----:B------:R-:W-:-:S08]  /*0ee0*/  DMUL R8, R10, R8 ;  /* 0x000000080a087228 */ /* 0x000fd00000000000 */
[----:B------:R-:W-:-:S08]  /*0ef0*/  DFMA R16, R16, R8, R10 ;  /* 0x000000081010722b */ /* 0x000fd0000000000a */
[----:B------:R-:W-:Y:S02]  /*0f00*/  DMUL R12, R14, R16 ;  /* 0x000000100e0c7228 */ /* 0x000fe40000000000 */
[----:B------:R-:W-:Y:S02]  /*0f10*/  VIADD R7, R17, 0xfff00000 ;  /* 0xfff0000011077836 */ /* 0x000fe40000000000 */
[----:B------:R-:W-:-:S04]  /*0f20*/  IMAD.MOV.U32 R6, RZ, RZ, R16 ;  /* 0x000000ffff067224 */ /* 0x000fc800078e0010 */
[----:B------:R-:W-:-:S08]  /*0f30*/  DFMA R8, R12, -R12, R14 ;  /* 0x8000000c0c08722b */ /* 0x000fd0000000000e */
[----:B------:R-:W-:Y:S01]  /*0f40*/  DFMA R18, R8, R6, R12 ;  /* 0x000000060812722b */ /* 0x000fe2000000000c */
[----:B0-----:R-:W-:Y:S10]  /*0f50*/  @!P0 BRA `(.L_x_7) ;  /* 0x0000000000208947 */ /* 0x001ff40003800000 */
[----:B------:R-:W-:Y:S01]  /*0f60*/  IMAD.MOV.U32 R0, RZ, RZ, R16 ;  /* 0x000000ffff007224 */ /* 0x000fe200078e0010 */
[----:B------:R-:W-:Y:S01]  /*0f70*/  MOV R5, R15 ;  /* 0x0000000f00057202 */ /* 0x000fe20000000f00 */
[----:B------:R-:W-:Y:S01]  /*0f80*/  IMAD.MOV.U32 R6, RZ, RZ, R14 ;  /* 0x000000ffff067224 */ /* 0x000fe200078e000e */
[----:B------:R-:W-:Y:S01]  /*0f90*/  MOV R16, 0xfc0 ;  /* 0x00000fc000107802 */ /* 0x000fe20000000f00 */
[----:B------:R-:W-:-:S07]  /*0fa0*/  IMAD.MOV.U32 R11, RZ, RZ, R7 ;  /* 0x000000ffff0b7224 */ /* 0x000fce00078e0007 */
[----:B------:R-:W-:Y:S05]  /*0fb0*/  CALL.REL.NOINC `($__internal_2_$__cuda_sm20_dsqrt_rn_f64_mediumpath_v1) ;  /* 0x0000001400247944 */ /* 0x000fea0003c00000 */
[----:B------:R-:W-:Y:S02]  /*0fc0*/  IMAD.MOV.U32 R18, RZ, RZ, R26 ;  /* 0x000000ffff127224 */ /* 0x000fe400078e001a */
[----:B------:R-:W-:-:S07]  /*0fd0*/  IMAD.MOV.U32 R19, RZ, RZ, R27 ;  /* 0x000000ffff137224 */ /* 0x000fce00078e001b */
.L_x_7:
[----:B------:R-:W-:Y:S05]  /*0fe0*/  BSYNC.RECONVERGENT B0 ;  /* 0x0000000000007941 */ /* 0x000fea0003800200 */
.L_x_6:
[----:B------:R-:W0:Y:S01]  /*0ff0*/  LDCU.64 UR6, c[0x0][0x428] ;  /* 0x00008500ff0677ac */ /* 0x000e220008000a00 */
[----:B------:R-:W-:Y:S01]  /*1000*/  BSSY.RECONVERGENT B0, `(.L_x_8) ;  /* 0x000001c000007945 */ /* 0x000fe20003800200 */
[----:B0-----:R-:W-:-:S14]  /*1010*/  DSETP.GT.AND P0, PT, R18, UR6, PT ;  /* 0x0000000612007e2a */ /* 0x001fdc000bf04000 */
[----:B------:R-:W-:Y:S05]  /*1020*/  @!P0 BRA `(.L_x_9) ;  /* 0x0000000000648947 */ /* 0x000fea0003800000 */
[----:B------:R-:W0:Y:S01]  /*1030*/  MUFU.RCP64H R7, R19 ;  /* 0x0000001300077308 */ /* 0x000e220000001800 */
[----:B------:R-:W-:Y:S01]  /*1040*/  VIADD R6, R19, 0x300402 ;  /* 0x0030040213067836 */ /* 0x000fe20000000000 */
[----:B------:R-:W-:Y:S04]  /*1050*/  BSSY.RECONVERGENT B1, `(.L_x_10) ;  /* 0x000000e000017945 */ /* 0x000fe80003800200 */
[----:B------:R-:W-:Y:S01]  /*1060*/  FSETP.GEU.AND P0, PT, |R6|, 5.8789094863358348022e-39, PT ;  /* 0x004004020600780b */ /* 0x000fe20003f0e200 */
[----:B0-----:R-:W-:-:S08]  /*1070*/  DFMA R8, R6, -R18, 1 ;  /* 0x3ff000000608742b */ /* 0x001fd00000000812 */
[----:B------:R-:W-:-:S08]  /*1080*/  DFMA R8, R8, R8, R8 ;  /* 0x000000080808722b */ /* 0x000fd00000000008 */
[----:B------:R-:W-:-:S08]  /*1090*/  DFMA R8, R6, R8, R6 ;  /* 0x000000080608722b */ /* 0x000fd00000000006 */
[----:B------:R-:W-:-:S08]  /*10a0*/  DFMA R10, R8, -R18, 1 ;  /* 0x3ff00000080a742b */ /* 0x000fd00000000812 */
[----:B------:R-:W-:Y:S01]  /*10b0*/  DFMA R8, R8, R10, R8 ;  /* 0x0000000a0808722b */ /* 0x000fe20000000008 */
[----:B------:R-:W-:Y:S10]  /*10c0*/  @P0 BRA `(.L_x_11) ;  /* 0x0000000000180947 */ /* 0x000ff40003800000 */
[----:B------:R-:W-:Y:S01]  /*10d0*/  LOP3.LUT R0, R19, 0x7fffffff, RZ, 0xc0, !PT ;  /* 0x7fffffff13007812 */ /* 0x000fe200078ec0ff */
[----:B------:R-:W-:Y:S01]  /*10e0*/  IMAD.MOV.U32 R7, RZ, RZ, R19 ;  /* 0x000000ffff077224 */ /* 0x000fe200078e0013 */
[----:B------:R-:W-:-:S03]  /*10f0*/  MOV R6, R18 ;  /* 0x0000001200067202 */ /* 0x000fc60000000f00 */
[----:B------:R-:W-:Y:S01]  /*1100*/  VIADD R10, R0, 0xfff00000 ;  /* 0xfff00000000a7836 */ /* 0x000fe20000000000 */
[----:B------:R-:W-:-:S07]  /*1110*/  MOV R0, 0x1130 ;  /* 0x0000113000007802 */ /* 0x000fce0000000f00 */
[----:B------:R-:W-:Y:S05]  /*1120*/  CALL.REL.NOINC `($__internal_0_$__cuda_sm20_dblrcp_rn_slowpath_v3) ;  /* 0x0000000800b87944 */ /* 0x000fea0003c00000 */
.L_x_11:
[----:B------:R-:W-:Y:S05]  /*1130*/  BSYNC.RECONVERGENT B1 ;  /* 0x0000000000017941 */ /* 0x000fea0003800200 */
.L_x_10:
[----:B------:R-:W0:Y:S01]  /*1140*/  LDCU.64 UR6, c[0x0][0x428] ;  /* 0x00008500ff0677ac */ /* 0x000e220008000a00 */
[-C--:B------:R-:W-:Y:S02]  /*1150*/  DMUL R22, R22, R8.reuse ;  /* 0x0000000816167228 */ /* 0x080fe40000000000 */
[----:B------:R-:W-:-:S06]  /*1160*/  DMUL R20, R20, R8 ;  /* 0x0000000814147228 */ /* 0x000fcc0000000000 */
[----:B------:R-:W-:-:S06]  /*1170*/  DSETP.GEU.AND P0, PT, R22, RZ, PT ;  /* 0x000000ff1600722a */ /* 0x000fcc0003f0e000 */
[----:B0-----:R-:W-:-:S06]  /*1180*/  DSETP.GTU.OR P0, PT, |R20|, UR6, P0 ;  /* 0x0000000614007e2a */ /* 0x001fcc000870c600 */
[----:B------:R-:W-:-:S14]  /*1190*/  DSETP.GEU.AND P0, PT, R20, RZ, P0 ;  /* 0x000000ff1400722a */ /* 0x000fdc000070e000 */
[----:B------:R-:W-:Y:S02]  /*11a0*/  @!P0 DADD R22, -RZ, -R22 ;  /* 0x00000000ff168229 */ /* 0x000fe40000000916 */
[----:B------:R-:W-:-:S11]  /*11b0*/  @!P0 DADD R20, -RZ, -R20 ;  /* 0x00000000ff148229 */ /* 0x000fd60000000914 */
.L_x_9:
[----:B------:R-:W-:Y:S05]  /*11c0*/  BSYNC.RECONVERGENT B0 ;  /* 0x0000000000007941 */ /* 0x000fea0003800200 */
.L_x_8:
[----:B------:R-:W0:Y:S01]  /*11d0*/  LDC.64 R8, c[0x0][0x3d8] ;  /* 0x0000f600ff087b82 */ /* 0x000e220000000a00 */
[----:B------:R-:W1:Y:S07]  /*11e0*/  LDCU.64 UR6, c[0x0][0x3e0] ;  /* 0x00007c00ff0677ac */ /* 0x000e6e0008000a00 */
[----:B------:R-:W2:Y:S01]  /*11f0*/  LDC.64 R6, c[0x0][0x3d0] ;  /* 0x0000f400ff067b82 */ /* 0x000ea20000000a00 */
[----:B-1----:R-:W-:-:S04]  /*1200*/  IMAD R5, R2, UR6, RZ ;  /* 0x0000000602057c24 */ /* 0x002fc8000f8e02ff */
[----:B0-----:R-:W-:-:S04]  /*1210*/  IMAD.WIDE R8, R5, 0x4, R8 ;  /* 0x0000000405087825 */ /* 0x001fc800078e0208 */
[----:B------:R-:W-:Y:S02]  /*1220*/  IMAD R5, R2, UR7, RZ ;  /* 0x0000000702057c24 */ /* 0x000fe4000f8e02ff */
[----:B------:R-:W3:Y:S02]  /*1230*/  LDG.E R9, desc[UR4][R8.64] ;  /* 0x0000000408097981 */ /* 0x000ee4000c1e1900 */
[----:B--2---:R-:W-:-:S06]  /*1240*/  IMAD.WIDE R6, R5, 0x8, R6 ;  /* 0x0000000805067825 */ /* 0x004fcc00078e0206 */
[----:B------:R-:W2:Y:S01]  /*1250*/  LDG.E.64 R6, desc[UR4][R6.64] ;  /* 0x0000000406067981 */ /* 0x000ea2000c1e1b00 */
[----:B------:R-:W-:Y:S01]  /*1260*/  IMAD.SHL.U32 R5, R3, 0x2, RZ ;  /* 0x0000000203057824 */ /* 0x000fe200078e00ff */
[----:B------:R-:W0:Y:S01]  /*1270*/  F2F.F32.F64 R13, R22 ;  /* 0x00000016000d7310 */ /* 0x000e220000301000 */
[----:B------:R-:W-:Y:S01]  /*1280*/  UMOV UR6, 0xa0b5ed8d ;  /* 0xa0b5ed8d00067882 */ /* 0x000fe20000000000 */
[----:B------:R-:W-:Y:S01]  /*1290*/  UMOV UR7, 0x3eb0c6f7 ;  /* 0x3eb0c6f700077882 */ /* 0x000fe20000000000 */
[----:B------:R-:W-:Y:S01]  /*12a0*/  BSSY.RECONVERGENT B0, `(.L_x_12) ;  /* 0x0000089000007945 */ /* 0x000fe20003800200 */
[----:B------:R-:W-:Y:S01]  /*12b0*/  SHF.R.S32.HI R11, RZ, 0x1f, R5 ;  /* 0x0000001fff0b7819 */ /* 0x000fe20000011405 */
[----:B---3--:R-:W-:-:S05]  /*12c0*/  IMAD R0, R4, R9, RZ ;  /* 0x0000000904007224 */ /* 0x008fca00078e02ff */
[C---:B------:R-:W-:Y:S02]  /*12d0*/  IADD3 R15, P0, PT, R0.reuse, R5, RZ ;  /* 0x00000005000f7210 */ /* 0x040fe40007f1e0ff */
[----:B------:R-:W1:Y:S02]  /*12e0*/  F2F.F32.F64 R5, R20 ;  /* 0x0000001400057310 */ /* 0x000e640000301000 */
[----:B------:R-:W-:Y:S02]  /*12f0*/  LEA.HI.X.SX32 R11, R0, R11, 0x1, P0 ;  /* 0x0000000b000b7211 */ /* 0x000fe400000f0eff */
[----:B--2---:R-:W-:-:S04]  /*1300*/  LEA R8, P0, R15, R6, 0x2 ;  /* 0x000000060f087211 */ /* 0x004fc800078010ff */
[----:B------:R-:W-:Y:S01]  /*1310*/  LEA.HI.X R9, R15, R7, R11, 0x2, P0 ;  /* 0x000000070f097211 */ /* 0x000fe200000f140b */
[----:B------:R-:W-:-:S04]  /*1320*/  DMUL R10, R22, R22 ;  /* 0x00000016160a7228 */ /* 0x000fc80000000000 */
[----:B0-----:R0:W-:Y:S04]  /*1330*/  STG.E desc[UR4][R8.64], R13 ;  /* 0x0000000d08007986 */ /* 0x0011e8000c101904 */
[----:B------:R-:W-:Y:S01]  /*1340*/  DFMA R10, R20, R20, R10 ;  /* 0x00000014140a722b */ /* 0x000fe2000000000a */
[----:B-1----:R0:W-:Y:S07]  /*1350*/  STG.E desc[UR4][R8.64+0x4], R5 ;  /* 0x0000040508007986 */ /* 0x0021ee000c101904 */
[----:B------:R-:W-:Y:S01]  /*1360*/  DSETP.GTU.AND P0, PT, R10, UR6, PT ;  /* 0x000000060a007e2a */ /* 0x000fe2000bf0c000 */
[----:B------:R-:W-:-:S13]  /*1370*/  IMAD.MOV.U32 R11, RZ, RZ, 0x7fc00000 ;  /* 0x7fc00000ff0b7424 */ /* 0x000fda00078e00ff */
[----:B0-----:R-:W-:Y:S05]  /*1380*/  @!P0 BRA `(.L_x_13) ;  /* 0x0000000400e88947 */ /* 0x001fea0003800000 */
[----:B------:R-:W-:Y:S01]  /*1390*/  DADD R10, -RZ, |R20| ;  /* 0x00000000ff0a7229 */ /* 0x000fe20000000514 */
[----:B------:R-:W-:Y:S01]  /*13a0*/  MOV R6, 0x1 ;  /* 0x0000000100067802 */ /* 0x000fe20000000f00 */
[--C-:B------:R-:W-:Y:S01]  /*13b0*/  DADD R12, -RZ, |R22|.reuse ;  /* 0x00000000ff0c7229 */ /* 0x100fe20000000516 */
[----:B------:R-:W-:Y:S01]  /*13c0*/  BSSY.RECONVERGENT B1, `(.L_x_14) ;  /* 0x000001b000017945 */ /* 0x000fe20003800200 */
[----:B------:R-:W-:-:S08]  /*13d0*/  DSETP.GT.AND P1, PT, |R20|, |R22|, PT ;  /* 0x400000161400722a */ /* 0x000fd00003f24200 */
[----:B------:R-:W-:Y:S02]  /*13e0*/  FSEL R19, R11, R13, P1 ;  /* 0x0000000d0b137208 */ /* 0x000fe40000800000 */
[----:B------:R-:W-:Y:S02]  /*13f0*/  FSEL R18, R10, R12, P1 ;  /* 0x0000000c0a127208 */ /* 0x000fe40000800000 */
[----:B------:R-:W0:Y:S01]  /*1400*/  MUFU.RCP64H R7, R19 ;  /* 0x0000001300077308 */ /* 0x000e220000001800 */
[----:B------:R-:W-:Y:S02]  /*1410*/  FSEL R12, R12, R10, P1 ;  /* 0x0000000a0c0c7208 */ /* 0x000fe40000800000 */
[----:B------:R-:W-:-:S04]  /*1420*/  FSEL R13, R13, R11, P1 ;  /* 0x0000000b0d0d7208 */ /* 0x000fc80000800000 */
        /* <DEDUP_REMOVED lines=15> */
[----:B------:R-:W-:Y:S02]  /*1520*/  IMAD.MOV.U32 R14, RZ, RZ, R18 ;  /* 0x000000ffff0e7224 */ /* 0x000fe400078e0012 */
[----:B------:R-:W-:-:S07]  /*1530*/  IMAD.MOV.U32 R9, RZ, RZ, R19 ;  /* 0x000000ffff097224 */ /* 0x000fce00078e0013 */
[----:B------:R-:W-:Y:S05]  /*1540*/  CALL.REL.NOINC `($__internal_1_$__cuda_sm20_div_rn_f64_full) ;  /* 0x0000000800507944 */ /* 0x000fea0003c00000 */
[----:B------:R-:W-:Y:S01]  /*1550*/  MOV R6, R26 ;  /* 0x0000001a00067202 */ /* 0x000fe20000000f00 */
[----:B------:R-:W-:-:S07]  /*1560*/  IMAD.MOV.U32 R7, RZ, RZ, R27 ;  /* 0x000000ffff077224 */ /* 0x000fce00078e001b */
.L_x_15:
[----:B------:R-:W-:Y:S05]  /*1570*/  BSYNC.RECONVERGENT B1 ;  /* 0x0000000000017941 */ /* 0x000fea0003800200 */
.L_x_14:
[----:B------:R-:W-:Y:S01]  /*1580*/  DMUL R8, R6, R6 ;  /* 0x0000000606087228 */ /* 0x000fe20000000000 */
[----:B------:R-:W-:Y:S01]  /*1590*/  IMAD.MOV.U32 R10, RZ, RZ, -0x2449a4b7 ;  /* 0xdbb65b49ff0a7424 */ /* 0x000fe200078e00ff */
[----:B------:R-:W-:Y:S01]  /*15a0*/  UMOV UR6, 0x2a25ff7e ;  /* 0x2a25ff7e00067882 */ /* 0x000fe20000000000 */
[----:B------:R-:W-:Y:S01]  /*15b0*/  IMAD.MOV.U32 R11, RZ, RZ, 0x3f2d3b63 ;  /* 0x3f2d3b63ff0b7424 */ /* 0x000fe200078e00ff */
[----:B------:R-:W-:Y:S01]  /*15c0*/  UMOV UR7, 0x3ef53e1d ;  /* 0x3ef53e1d00077882 */ /* 0x000fe20000000000 */
[----:B------:R-:W-:Y:S01]  /*15d0*/  ISETP.GE.AND P2, PT, R23, RZ, PT ;  /* 0x000000ff1700720c */ /* 0x000fe20003f46270 */
[----:B------:R-:W-:-:S03]  /*15e0*/  DSETP.NEU.AND P3, PT, R18, RZ, PT ;  /* 0x000000ff1200722a */ /* 0x000fc60003f6d000 */
[----:B------:R-:W-:Y:S01]  /*15f0*/  DFMA R10, R8, -UR6, R10 ;  /* 0x80000006080a7c2b */ /* 0x000fe2000800000a */
[----:B------:R-:W-:Y:S01]  /*1600*/  UMOV UR6, 0x8dde082e ;  /* 0x8dde082e00067882 */ /* 0x000fe20000000000 */
[----:B------:R-:W-:Y:S01]  /*1610*/  UMOV UR7, 0x3f531278 ;  /* 0x3f53127800077882 */ /* 0x000fe20000000000 */
[----:B------:R-:W-:-:S05]  /*1620*/  @P1 PLOP3.LUT P0, PT, P2, PT, PT, 0x80, 0x8 ;  /* 0x000000000008181c */ /* 0x000fca000170f070 */
[----:B------:R-:W-:Y:S01]  /*1630*/  DFMA R10, R8, R10, -UR6 ;  /* 0x80000006080a7e2b */ /* 0x000fe2000800000a */
[----:B------:R-:W-:Y:S01]  /*1640*/  UMOV UR6, 0xc8249315 ;  /* 0xc824931500067882 */ /* 0x000fe20000000000 */
[----:B------:R-:W-:Y:S01]  /*1650*/  UMOV UR7, 0x3f6f9690 ;  /* 0x3f6f969000077882 */ /* 0x000fe20000000000 */
[----:B------:R-:W-:-:S05]  /*1660*/  @P3 IMAD.MOV.U32 R5, RZ, RZ, 0x7f3321d2 ;  /* 0x7f3321d2ff053424 */ /* 0x000fca00078e00ff */
[----:B------:R-:W-:Y:S01]  /*1670*/  DFMA R10, R8, R10, UR6 ;  /* 0x00000006080a7e2b */ /* 0x000fe2000800000a */
[----:B------:R-:W-:Y:S01]  /*1680*/  UMOV UR6, 0xabc7cf0d ;  /* 0xabc7cf0d00067882 */ /* 0x000fe20000000000 */
[----:B------:R-:W-:-:S06]  /*1690*/  UMOV UR7, 0x3f82cf5a ;  /* 0x3f82cf5a00077882 */ /* 0x000fcc0000000000 */
[----:B------:R-:W-:Y:S01]  /*16a0*/  DFMA R10, R8, R10, -UR6 ;  /* 0x80000006080a7e2b */ /* 0x000fe2000800000a */
[----:B------:R-:W-:Y:S01]  /*16b0*/  UMOV UR6, 0xb2a3bfde ;  /* 0xb2a3bfde00067882 */ /* 0x000fe20000000000 */
[----:B------:R-:W-:-:S06]  /*16c0*/  UMOV UR7, 0x3f9162b0 ;  /* 0x3f9162b000077882 */ /* 0x000fcc0000000000 */
        /* <DEDUP_REMOVED lines=39> */
[----:B------:R-:W-:-:S08]  /*1940*/  DFMA R10, R8, R10, -UR6 ;  /* 0x80000006080a7e2b */ /* 0x000fd0000800000a */
[----:B------:R-:W-:Y:S01]  /*1950*/  DMUL R10, R8, R10 ;  /* 0x0000000a080a7228 */ /* 0x000fe20000000000 */
[----:B------:R-:W-:Y:S01]  /*1960*/  @!P1 IMAD.MOV.U32 R8, RZ, RZ, 0x54442d18 ;  /* 0x54442d18ff089424 */ /* 0x000fe200078e00ff */
[----:B------:R-:W-:-:S06]  /*1970*/  @!P1 MOV R9, 0x400921fb ;  /* 0x400921fb00099802 */ /* 0x000fcc0000000f00 */
[----:B------:R-:W-:Y:S01]  /*1980*/  DFMA R12, R10, R6, R6 ;  /* 0x000000060a0c722b */ /* 0x000fe20000000006 */
[----:B------:R-:W-:Y:S02]  /*1990*/  @P1 IMAD.MOV.U32 R10, RZ, RZ, 0x54442d18 ;  /* 0x54442d18ff0a1424 */ /* 0x000fe400078e00ff */
[----:B------:R-:W-:-:S05]  /*19a0*/  @P1 IMAD.MOV.U32 R11, RZ, RZ, 0x3ff921fb ;  /* 0x3ff921fbff0b1424 */ /* 0x000fca00078e00ff */
[----:B------:R-:W-:Y:S02]  /*19b0*/  @P1 DADD R6, -RZ, -R12 ;  /* 0x00000000ff061229 */ /* 0x000fe4000000090c */
[----:B------:R-:W-:-:S08]  /*19c0*/  @!P1 DADD R8, -R12, R8 ;  /* 0x000000000c089229 */ /* 0x000fd00000000108 */
[----:B------:R-:W-:Y:S02]  /*19d0*/  @P1 FSEL R6, R12, R6, !P0 ;  /* 0x000000060c061208 */ /* 0x000fe40004000000 */
[----:B------:R-:W-:Y:S02]  /*19e0*/  @P1 FSEL R7, R13, R7, !P0 ;  /* 0x000000070d071208 */ /* 0x000fe40004000000 */
[----:B------:R-:W-:-:S04]  /*19f0*/  @!P1 PLOP3.LUT P0, PT, P2, PT, PT, 0x80, 0x8 ;  /* 0x000000000008981c */ /* 0x000fc8000170f070 */
[----:B------:R-:W-:Y:S01]  /*1a00*/  @P1 DADD R6, R6, R10 ;  /* 0x0000000006061229 */ /* 0x000fe2000000000a */
[----:B------:R-:W-:Y:S01]  /*1a10*/  @P3 FSEL R5, R5, 3.37028055040000000000e+12, !P0 ;  /* 0x54442d1805053808 */ /* 0x000fe20004000000 */
[----:B------:R-:W-:-:S04]  /*1a20*/  @P3 IMAD.MOV.U32 R11, RZ, RZ, 0x4002d97c ;  /* 0x4002d97cff0b3424 */ /* 0x000fc800078e00ff */
[----:B------:R-:W-:Y:S02]  /*1a30*/  @!P1 FSEL R6, R8, R12, !P0 ;  /* 0x0000000c08069208 */ /* 0x000fe40004000000 */
[----:B------:R-:W-:Y:S01]  /*1a40*/  @!P1 FSEL R7, R9, R13, !P0 ;  /* 0x0000000d09079208 */ /* 0x000fe20004000000 */
[C-C-:B------:R-:W-:Y:S01]  /*1a50*/  @P3 DSETP.NEU.AND P1, PT, |R22|.reuse, |R20|.reuse, PT ;  /* 0x400000141600322a */ /* 0x140fe20003f2d200 */
[----:B------:R-:W-:Y:S01]  /*1a60*/  @P3 FSEL R11, R11, 1.8213495016098022461, !P0 ;  /* 0x3fe921fb0b0b3808 */ /* 0x000fe20004000000 */
[----:B------:R-:W-:Y:S01]  /*1a70*/  DADD R22, |R22|, |R20| ;  /* 0x0000000016167229 */ /* 0x000fe20000000614 */
[----:B------:R-:W-:Y:S02]  /*1a80*/  @!P3 FSEL R9, RZ, 2.1426990032196044922, P0 ;  /* 0x400921fbff09b808 */ /* 0x000fe40000000000 */
[----:B------:R-:W-:Y:S02]  /*1a90*/  @!P3 FSEL R8, RZ, 3.37028055040000000000e+12, P0 ;  /* 0x54442d18ff08b808 */ /* 0x000fe40000000000 */
[----:B------:R-:W-:-:S02]  /*1aa0*/  @P3 FSEL R7, R11, R7, !P1 ;  /* 0x000000070b073208 */ /* 0x000fc40004800000 */
[----:B------:R-:W-:Y:S01]  /*1ab0*/  @P3 FSEL R0, R5, R6, !P1 ;  /* 0x0000000605003208 */ /* 0x000fe20004800000 */
[----:B------:R-:W-:Y:S02]  /*1ac0*/  DSETP.NAN.AND P0, PT, R22, R22, PT ;  /* 0x000000161600722a */ /* 0x000fe40003f08000 */
[----:B------:R-:W-:Y:S01]  /*1ad0*/  @P3 IMAD.MOV.U32 R9, RZ, RZ, R7 ;  /* 0x000000ffff093224 */ /* 0x000fe200078e0007 */
[----:B------:R-:W-:-:S04]  /*1ae0*/  @P3 MOV R8, R0 ;  /* 0x0000000000083202 */ /* 0x000fc80000000f00 */
[----:B------:R-:W-:Y:S02]  /*1af0*/  LOP3.LUT R21, R9, 0x80000000, R21, 0xb8, !PT ;  /* 0x8000000009157812 */ /* 0x000fe400078eb815 */
[----:B------:R-:W-:Y:S02]  /*1b00*/  FSEL R8, R22, R8, P0 ;  /* 0x0000000816087208 */ /* 0x000fe40000000000 */
[----:B------:R-:W-:-:S04]  /*1b10*/  FSEL R9, R23, R21, P0 ;  /* 0x0000001517097208 */ /* 0x000fc80000000000 */
[----:B------:R0:W1:Y:S03]  /*1b20*/  F2F.F32.F64 R11, R8 ;  /* 0x00000008000b7310 */ /* 0x0000660000301000 */
.L_x_13:
[----:B------:R-:W-:Y:S05]  /*1b30*/  BSYNC.RECONVERGENT B0 ;  /* 0x0000000000007941 */ /* 0x000fea0003800200 */
.L_x_12:
[----:B0-----:R-:W0:Y:S01]  /*1b40*/  LDC.64 R8, c[0x0][0x408] ;  /* 0x00010200ff087b82 */ /* 0x001e220000000a00 */
[----:B------:R-:W2:Y:S07]  /*1b50*/  LDCU.64 UR6, c[0x0][0x410] ;  /* 0x00008200ff0677ac */ /* 0x000eae0008000a00 */
[----:B------:R-:W3:Y:S01]  /*1b60*/  LDC.64 R6, c[0x0][0x400] ;  /* 0x00010000ff067b82 */ /* 0x000ee20000000a00 */
[C---:B--2---:R-:W-:Y:S02]  /*1b70*/  IMAD R13, R2.reuse, UR6, RZ ;  /* 0x00000006020d7c24 */ /* 0x044fe4000f8e02ff */
[----:B------:R-:W-:-:S02]  /*1b80*/  IMAD R5, R2, UR7, RZ ;  /* 0x0000000702057c24 */ /* 0x000fc4000f8e02ff */
[----:B0-----:R-:W-:-:S06]  /*1b90*/  IMAD.WIDE R8, R13, 0x4, R8 ;  /* 0x000000040d087825 */ /* 0x001fcc00078e0208 */
[----:B------:R-:W2:Y:S01]  /*1ba0*/  LDG.E R8, desc[UR4][R8.64] ;  /* 0x0000000408087981 */ /* 0x000ea2000c1e1900 */
[----:B---3--:R-:W-:-:S06]  /*1bb0*/  IMAD.WIDE R6, R5, 0x8, R6 ;  /* 0x0000000805067825 */ /* 0x008fcc00078e0206 */
[----:B------:R-:W3:Y:S01]  /*1bc0*/  LDG.E.64 R6, desc[UR4][R6.64] ;  /* 0x0000000406067981 */ /* 0x000ee2000c1e1b00 */
[----:B--2---:R-:W-:-:S04]  /*1bd0*/  IMAD R3, R4, R8, R3 ;  /* 0x0000000804037224 */ /* 0x004fc800078e0203 */
[----:B---3--:R-:W-:-:S05]  /*1be0*/  IMAD.WIDE R2, R3, 0x4, R6 ;  /* 0x0000000403027825 */ /* 0x008fca00078e0206 */
[----:B-1----:R-:W-:Y:S01]  /*1bf0*/  STG.E desc[UR4][R2.64], R11 ;  /* 0x0000000b02007986 */ /* 0x002fe2000c101904 */
[----:B------:R-:W-:Y:S05]  /*1c00*/  EXIT ;  /* 0x000000000000794d */ /* 0x000fea0003800000 */
        .weak           $__internal_0_$__cuda_sm20_dblrcp_rn_slowpath_v3
        .type           $__internal_0_$__cuda_sm20_dblrcp_rn_slowpath_v3,@function
        .size           $__internal_0_$__cuda_sm20_dblrcp_rn_slowpath_v3,($__internal_1_$__cuda_sm20_div_rn_f64_full - $__internal_0_$__cuda_sm20_dblrcp_rn_slowpath_v3)
$__internal_0_$__cuda_sm20_dblrcp_rn_slowpath_v3:
[----:B------:R-:W-:Y:S01]  /*1c10*/  DSETP.GTU.AND P0, PT, |R6|, +INF , PT ;  /* 0x7ff000000600742a */ /* 0x000fe20003f0c200 */
[----:B------:R-:W-:-:S13]  /*1c20*/  BSSY.RECONVERGENT B2, `(.L_x_16) ;  /* 0x0000023000027945 */ /* 0x000fda0003800200 */
[----:B------:R-:W-:Y:S05]  /*1c30*/  @P0 BRA `(.L_x_17) ;  /* 0x00000000007c0947 */ /* 0x000fea0003800000 */
[----:B------:R-:W-:-:S05]  /*1c40*/  LOP3.LUT R11, R7, 0x7fffffff, RZ, 0xc0, !PT ;  /* 0x7fffffff070b7812 */ /* 0x000fca00078ec0ff */
[----:B------:R-:W-:-:S05]  /*1c50*/  VIADD R5, R11, 0xffffffff ;  /* 0xffffffff0b057836 */ /* 0x000fca0000000000 */
[----:B------:R-:W-:-:S13]  /*1c60*/  ISETP.GE.U32.AND P0, PT, R5, 0x7fefffff, PT ;  /* 0x7fefffff0500780c */ /* 0x000fda0003f06070 */
[----:B------:R-:W-:Y:S01]  /*1c70*/  @P0 LOP3.LUT R9, R7, 0x7ff00000, RZ, 0x3c, !PT ;  /* 0x7ff0000007090812 */ /* 0x000fe200078e3cff */
[----:B------:R-:W-:Y:S01]  /*1c80*/  @P0 IMAD.MOV.U32 R8, RZ, RZ, RZ ;  /* 0x000000ffff080224 */ /* 0x000fe200078e00ff */
[----:B------:R-:W-:Y:S06]  /*1c90*/  @P0 BRA `(.L_x_18) ;  /* 0x00000000006c0947 */ /* 0x000fec0003800000 */
[----:B------:R-:W-:-:S13]  /*1ca0*/  ISETP.GE.U32.AND P0, PT, R11, 0x1000001, PT ;  /* 0x010000010b00780c */ /* 0x000fda0003f06070 */
[----:B------:R-:W-:Y:S05]  /*1cb0*/  @!P0 BRA `(.L_x_19) ;  /* 0x0000000000348947 */ /* 0x000fea0003800000 */
[----:B------:R-:W-:Y:S01]  /*1cc0*/  IADD3 R9, PT, PT, R7, -0x3fe00000, RZ ;  /* 0xc020000007097810 */ /* 0x000fe20007ffe0ff */
[----:B------:R-:W-:-:S03]  /*1cd0*/  IMAD.MOV.U32 R8, RZ, RZ, R6 ;  /* 0x000000ffff087224 */ /* 0x000fc600078e0006 */
[----:B------:R-:W0:Y:S03]  /*1ce0*/  MUFU.RCP64H R11, R9 ;  /* 0x00000009000b7308 */ /* 0x000e260000001800 */
[----:B0-----:R-:W-:-:S08]  /*1cf0*/  DFMA R12, -R8, R10, 1 ;  /* 0x3ff00000080c742b */ /* 0x001fd0000000010a */
[----:B------:R-:W-:-:S08]  /*1d00*/  DFMA R12, R12, R12, R12 ;  /* 0x0000000c0c0c722b */ /* 0x000fd0000000000c */
[----:B------:R-:W-:-:S08]  /*1d10*/  DFMA R12, R10, R12, R10 ;  /* 0x0000000c0a0c722b */ /* 0x000fd0000000000a */
[----:B------:R-:W-:-:S08]  /*1d20*/  DFMA R10, -R8, R12, 1 ;  /* 0x3ff00000080a742b */ /* 0x000fd0000000010c */
[----:B------:R-:W-:-:S08]  /*1d30*/  DFMA R10, R12, R10, R12 ;  /* 0x0000000a0c0a722b */ /* 0x000fd0000000000c */
[----:B------:R-:W-:-:S08]  /*1d40*/  DMUL R10, R10, 2.2250738585072013831e-308 ;  /* 0x001000000a0a7828 */ /* 0x000fd00000000000 */
[----:B------:R-:W-:-:S08]  /*1d50*/  DFMA R6, -R6, R10, 1 ;  /* 0x3ff000000606742b */ /* 0x000fd0000000010a */
[----:B------:R-:W-:-:S08]  /*1d60*/  DFMA R6, R6, R6, R6 ;  /* 0x000000060606722b */ /* 0x000fd00000000006 */
[----:B------:R-:W-:Y:S01]  /*1d70*/  DFMA R8, R10, R6, R10 ;  /* 0x000000060a08722b */ /* 0x000fe2000000000a */
[----:B------:R-:W-:Y:S10]  /*1d80*/  BRA `(.L_x_18) ;  /* 0x0000000000307947 */ /* 0x000ff40003800000 */
.L_x_19:
[----:B------:R-:W-:Y:S01]  /*1d90*/  DMUL R6, R6, 8.11296384146066816958e+31 ;  /* 0x4690000006067828 */ /* 0x000fe20000000000 */
[----:B------:R-:W-:-:S05]  /*1da0*/  IMAD.MOV.U32 R8, RZ, RZ, R10 ;  /* 0x000000ffff087224 */ /* 0x000fca00078e000a */
[----:B------:R-:W0:Y:S02]  /*1db0*/  MUFU.RCP64H R9, R7 ;  /* 0x0000000700097308 */ /* 0x000e240000001800 */
[----:B0-----:R-:W-:-:S08]  /*1dc0*/  DFMA R10, -R6, R8, 1 ;  /* 0x3ff00000060a742b */ /* 0x001fd00000000108 */
[----:B------:R-:W-:-:S08]  /*1dd0*/  DFMA R10, R10, R10, R10 ;  /* 0x0000000a0a0a722b */ /* 0x000fd0000000000a */
[----:B------:R-:W-:-:S08]  /*1de0*/  DFMA R10, R8, R10, R8 ;  /* 0x0000000a080a722b */ /* 0x000fd00000000008 */
[----:B------:R-:W-:-:S08]  /*1df0*/  DFMA R8, -R6, R10, 1 ;  /* 0x3ff000000608742b */ /* 0x000fd0000000010a */
[----:B------:R-:W-:-:S08]  /*1e00*/  DFMA R8, R10, R8, R10 ;  /* 0x000000080a08722b */ /* 0x000fd0000000000a */
[----:B------:R-:W-:Y:S01]  /*1e10*/  DMUL R8, R8, 8.11296384146066816958e+31 ;  /* 0x4690000008087828 */ /* 0x000fe20000000000 */
[----:B------:R-:W-:Y:S10]  /*1e20*/  BRA `(.L_x_18) ;  /* 0x0000000000087947 */ /* 0x000ff40003800000 */
.L_x_17:
[----:B------:R-:W-:Y:S01]  /*1e30*/  LOP3.LUT R9, R7, 0x80000, RZ, 0xfc, !PT ;  /* 0x0008000007097812 */ /* 0x000fe200078efcff */
[----:B------:R-:W-:-:S07]  /*1e40*/  IMAD.MOV.U32 R8, RZ, RZ, R6 ;  /* 0x000000ffff087224 */ /* 0x000fce00078e0006 */
.L_x_18:
[----:B------:R-:W-:Y:S05]  /*1e50*/  BSYNC.RECONVERGENT B2 ;  /* 0x0000000000027941 */ /* 0x000fea0003800200 */
.L_x_16:
[----:B------:R-:W-:Y:S01]  /*1e60*/  MOV R6, R0 ;  /* 0x0000000000067202 */ /* 0x000fe20000000f00 */
[----:B------:R-:W-:-:S04]  /*1e70*/  IMAD.MOV.U32 R7, RZ, RZ, 0x0 ;  /* 0x00000000ff077424 */ /* 0x000fc800078e00ff */
[----:B------:R-:W-:Y:S05]  /*1e80*/  RET.REL.NODEC R6 `(eigenBatch2dKernel) ;  /* 0xffffffe0065c7950 */ /* 0x000fea0003c3ffff */
        .weak           $__internal_1_$__cuda_sm20_div_rn_f64_full
        .type           $__internal_1_$__cuda_sm20_div_rn_f64_full,@function
        .size           $__internal_1_$__cuda_sm20_div_rn_f64_full,($__internal_2_$__cuda_sm20_dsqrt_rn_f64_mediumpath_v1 - $__internal_1_$__cuda_sm20_div_rn_f64_full)
$__internal_1_$__cuda_sm20_div_rn_f64_full:
[----:B------:R-:W-:Y:S01]  /*1e90*/  FSETP.GEU.AND P3, PT, |R17|, 1.469367938527859385e-39, PT ;  /* 0x001000001100780b */ /* 0x000fe20003f6e200 */
[----:B------:R-:W-:Y:S01]  /*1ea0*/  IMAD.MOV.U32 R12, RZ, RZ, R14 ;  /* 0x000000ffff0c7224 */ /* 0x000fe200078e000e */
[C---:B------:R-:W-:Y:S01]  /*1eb0*/  FSETP.GEU.AND P0, PT, |R9|.reuse, 1.469367938527859385e-39, PT ;  /* 0x001000000900780b */ /* 0x040fe20003f0e200 */
[----:B------:R-:W-:Y:S01]  /*1ec0*/  IMAD.MOV.U32 R13, RZ, RZ, R9 ;  /* 0x000000ffff0d7224 */ /* 0x000fe200078e0009 */
[----:B------:R-:W-:Y:S01]  /*1ed0*/  LOP3.LUT R15, R9, 0x800fffff, RZ, 0xc0, !PT ;  /* 0x800fffff090f7812 */ /* 0x000fe200078ec0ff */
[----:B------:R-:W-:Y:S01]  /*1ee0*/  IMAD.MOV.U32 R10, RZ, RZ, R16 ;  /* 0x000000ffff0a7224 */ /* 0x000fe200078e0010 */
[----:B------:R-:W-:Y:S01]  /*1ef0*/  LOP3.LUT R5, R17, 0x7ff00000, RZ, 0xc0, !PT ;  /* 0x7ff0000011057812 */ /* 0x000fe200078ec0ff */
[----:B------:R-:W-:Y:S01]  /*1f00*/  IMAD.MOV.U32 R8, RZ, RZ, 0x1 ;  /* 0x00000001ff087424 */ /* 0x000fe200078e00ff */
[----:B------:R-:W-:Y:S01]  /*1f10*/  LOP3.LUT R15, R15, 0x3ff00000, RZ, 0xfc, !PT ;  /* 0x3ff000000f0f7812 */ /* 0x000fe200078efcff */
[----:B------:R-:W-:Y:S01]  /*1f20*/  BSSY.RECONVERGENT B2, `(.L_x_20) ;  /* 0x000004f000027945 */ /* 0x000fe20003800200 */
[----:B------:R-:W-:-:S03]  /*1f30*/  LOP3.LUT R24, R9, 0x7ff00000, RZ, 0xc0, !PT ;  /* 0x7ff0000009187812 */ /* 0x000fc600078ec0ff */
[----:B------:R-:W-:Y:S01]  /*1f40*/  @!P3 LOP3.LUT R6, R13, 0x7ff00000, RZ, 0xc0, !PT ;  /* 0x7ff000000d06b812 */ /* 0x000fe200078ec0ff */
[----:B------:R-:W-:Y:S01]  /*1f50*/  @!P3 IMAD.MOV.U32 R26, RZ, RZ, RZ ;  /* 0x000000ffff1ab224 */ /* 0x000fe200078e00ff */
[----:B------:R-:W-:Y:S01]  /*1f60*/  @!P0 DMUL R14, R12, 8.98846567431157953865e+307 ;  /* 0x7fe000000c0e8828 */ /* 0x000fe20000000000 */
[C---:B------:R-:W-:Y:S02]  /*1f70*/  ISETP.GE.U32.AND P2, PT, R5.reuse, R24, PT ;  /* 0x000000180500720c */ /* 0x040fe40003f46070 */
[----:B------:R-:W-:Y:S02]  /*1f80*/  @!P3 ISETP.GE.U32.AND P4, PT, R5, R6, PT ;  /* 0x000000060500b20c */ /* 0x000fe40003f86070 */
[----:B------:R-:W-:Y:S01]  /*1f90*/  MOV R6, 0x1ca00000 ;  /* 0x1ca0000000067802 */ /* 0x000fe20000000f00 */
[----:B------:R-:W0:Y:S03]  /*1fa0*/  MUFU.RCP64H R9, R15 ;  /* 0x0000000f00097308 */ /* 0x000e260000001800 */
[----:B------:R-:W-:-:S02]  /*1fb0*/  @!P3 SEL R7, R6, 0x63400000, !P4 ;  /* 0x634000000607b807 */ /* 0x000fc40006000000 */
[----:B------:R-:W-:Y:S02]  /*1fc0*/  SEL R11, R6, 0x63400000, !P2 ;  /* 0x63400000060b7807 */ /* 0x000fe40005000000 */
[--C-:B------:R-:W-:Y:S02]  /*1fd0*/  @!P3 LOP3.LUT R7, R7, 0x80000000, R17.reuse, 0xf8, !PT ;  /* 0x800000000707b812 */ /* 0x100fe400078ef811 */
[----:B------:R-:W-:Y:S02]  /*1fe0*/  LOP3.LUT R11, R11, 0x800fffff, R17, 0xf8, !PT ;  /* 0x800fffff0b0b7812 */ /* 0x000fe400078ef811 */
[----:B------:R-:W-:Y:S02]  /*1ff0*/  @!P3 LOP3.LUT R27, R7, 0x100000, RZ, 0xfc, !PT ;  /* 0x00100000071bb812 */ /* 0x000fe400078efcff */
[----:B------:R-:W-:Y:S02]  /*2000*/  MOV R7, R5 ;  /* 0x0000000500077202 */ /* 0x000fe40000000f00 */
[----:B------:R-:W-:-:S02]  /*2010*/  @!P0 LOP3.LUT R24, R15, 0x7ff00000, RZ, 0xc0, !PT ;  /* 0x7ff000000f188812 */ /* 0x000fc400078ec0ff */
[----:B------:R-:W-:Y:S02]  /*2020*/  @!P3 DFMA R10, R10, 2, -R26 ;  /* 0x400000000a0ab82b */ /* 0x000fe4000000081a */
[----:B0-----:R-:W-:-:S08]  /*2030*/  DFMA R26, R8, -R14, 1 ;  /* 0x3ff00000081a742b */ /* 0x001fd0000000080e */
[----:B------:R-:W-:Y:S01]  /*2040*/  DFMA R26, R26, R26, R26 ;  /* 0x0000001a1a1a722b */ /* 0x000fe2000000001a */
[----:B------:R-:W-:-:S05]  /*2050*/  @!P3 LOP3.LUT R7, R11, 0x7ff00000, RZ, 0xc0, !PT ;  /* 0x7ff000000b07b812 */ /* 0x000fca00078ec0ff */
[----:B------:R-:W-:Y:S02]  /*2060*/  VIADD R25, R7, 0xffffffff ;  /* 0xffffffff07197836 */ /* 0x000fe40000000000 */
[----:B------:R-:W-:-:S03]  /*2070*/  DFMA R8, R8, R26, R8 ;  /* 0x0000001a0808722b */ /* 0x000fc60000000008 */
[----:B------:R-:W-:Y:S01]  /*2080*/  ISETP.GT.U32.AND P0, PT, R25, 0x7feffffe, PT ;  /* 0x7feffffe1900780c */ /* 0x000fe20003f04070 */
[----:B------:R-:W-:-:S04]  /*2090*/  VIADD R25, R24, 0xffffffff ;  /* 0xffffffff18197836 */ /* 0x000fc80000000000 */
[----:B------:R-:W-:Y:S01]  /*20a0*/  DFMA R28, R8, -R14, 1 ;  /* 0x3ff00000081c742b */ /* 0x000fe2000000080e */
[----:B------:R-:W-:-:S07]  /*20b0*/  ISETP.GT.U32.OR P0, PT, R25, 0x7feffffe, P0 ;  /* 0x7feffffe1900780c */ /* 0x000fce0000704470 */
[----:B------:R-:W-:-:S08]  /*20c0*/  DFMA R28, R8, R28, R8 ;  /* 0x0000001c081c722b */ /* 0x000fd00000000008 */
[----:B------:R-:W-:-:S08]  /*20d0*/  DMUL R26, R28, R10 ;  /* 0x0000000a1c1a7228 */ /* 0x000fd00000000000 */
[----:B------:R-:W-:-:S08]  /*20e0*/  DFMA R8, R26, -R14, R10 ;  /* 0x8000000e1a08722b */ /* 0x000fd0000000000a */
[----:B------:R-:W-:Y:S01]  /*20f0*/  DFMA R8, R28, R8, R26 ;  /* 0x000000081c08722b */ /* 0x000fe2000000001a */
[----:B------:R-:W-:Y:S10]  /*2100*/  @P0 BRA `(.L_x_21) ;  /* 0x00000000006c0947 */ /* 0x000ff40003800000 */
[----:B------:R-:W-:-:S04]  /*2110*/  LOP3.LUT R16, R13, 0x7ff00000, RZ, 0xc0, !PT ;  /* 0x7ff000000d107812 */ /* 0x000fc800078ec0ff */
[CC--:B------:R-:W-:Y:S02]  /*2120*/  VIADDMNMX R7, R5.reuse, -R16.reuse, 0xb9600000, !PT ;  /* 0xb960000005077446 */ /* 0x0c0fe40007800910 */
[----:B------:R-:W-:Y:S02]  /*2130*/  ISETP.GE.U32.AND P0, PT, R5, R16, PT ;  /* 0x000000100500720c */ /* 0x000fe40003f06070 */
[----:B------:R-:W-:Y:S02]  /*2140*/  VIMNMX R5, PT, PT, R7, 0x46a00000, PT ;  /* 0x46a0000007057848 */ /* 0x000fe40003fe0100 */
[----:B------:R-:W-:-:S05]  /*2150*/  SEL R6, R6, 0x63400000, !P0 ;  /* 0x6340000006067807 */ /* 0x000fca0004000000 */
[----:B------:R-:W-:Y:S02]  /*2160*/  IMAD.IADD R5, R5, 0x1, -R6 ;  /* 0x0000000105057824 */ /* 0x000fe400078e0a06 */
[----:B------:R-:W-:-:S03]  /*2170*/  IMAD.MOV.U32 R6, RZ, RZ, RZ ;  /* 0x000000ffff067224 */ /* 0x000fc600078e00ff */
[----:B------:R-:W-:-:S06]  /*2180*/  IADD3 R7, PT, PT, R5, 0x7fe00000, RZ ;  /* 0x7fe0000005077810 */ /* 0x000fcc0007ffe0ff */
[----:B------:R-:W-:-:S10]  /*2190*/  DMUL R26, R8, R6 ;  /* 0x00000006081a7228 */ /* 0x000fd40000000000 */
[----:B------:R-:W-:-:S13]  /*21a0*/  FSETP.GTU.AND P0, PT, |R27|, 1.469367938527859385e-39, PT ;  /* 0x001000001b00780b */ /* 0x000fda0003f0c200 */
[----:B------:R-:W-:Y:S05]  /*21b0*/  @P0 BRA `(.L_x_22) ;  /* 0x0000000000940947 */ /* 0x000fea0003800000 */
[----:B------:R-:W-:-:S06]  /*21c0*/  DFMA R10, R8, -R14, R10 ;  /* 0x8000000e080a722b */ /* 0x000fcc000000000a */
[----:B------:R-:W-:-:S04]  /*21d0*/  IMAD.MOV.U32 R10, RZ, RZ, RZ ;  /* 0x000000ffff0a7224 */ /* 0x000fc800078e00ff */
[C---:B------:R-:W-:Y:S02]  /*21e0*/  FSETP.NEU.AND P0, PT, R11.reuse, RZ, PT ;  /* 0x000000ff0b00720b */ /* 0x040fe40003f0d000 */
[----:B------:R-:W-:-:S04]  /*21f0*/  LOP3.LUT R13, R11, 0x80000000, R13, 0x48, !PT ;  /* 0x800000000b0d7812 */ /* 0x000fc800078e480d */
[----:B------:R-:W-:-:S07]  /*2200*/  LOP3.LUT R11, R13, R7, RZ, 0xfc, !PT ;  /* 0x000000070d0b7212 */ /* 0x000fce00078efcff */
[----:B------:R-:W-:Y:S05]  /*2210*/  @!P0 BRA `(.L_x_22) ;  /* 0x00000000007c8947 */ /* 0x000fea0003800000 */
[----:B------:R-:W-:Y:S01]  /*2220*/  IMAD.MOV R7, RZ, RZ, -R5 ;  /* 0x000000ffff077224 */ /* 0x000fe200078e0a05 */
[----:B------:R-:W-:Y:S02]  /*2230*/  MOV R6, RZ ;  /* 0x000000ff00067202 */ /* 0x000fe40000000f00 */
[----:B------:R-:W-:-:S04]  /*2240*/  IADD3 R5, PT, PT, -R5, -0x43300000, RZ ;  /* 0xbcd0000005057810 */ /* 0x000fc80007ffe1ff */
[----:B------:R-:W-:Y:S02]  /*2250*/  DFMA R6, R26, -R6, R8 ;  /* 0x800000061a06722b */ /* 0x000fe40000000008 */
[----:B------:R-:W-:-:S08]  /*2260*/  DMUL.RP R8, R8, R10 ;  /* 0x0000000a08087228 */ /* 0x000fd00000008000 */
[----:B------:R-:W-:Y:S02]  /*2270*/  FSETP.NEU.AND P0, PT, |R7|, R5, PT ;  /* 0x000000050700720b */ /* 0x000fe40003f0d200 */
[----:B------:R-:W-:Y:S02]  /*2280*/  LOP3.LUT R13, R9, R13, RZ, 0x3c, !PT ;  /* 0x0000000d090d7212 */ /* 0x000fe400078e3cff */
[----:B------:R-:W-:Y:S02]  /*2290*/  FSEL R26, R8, R26, !P0 ;  /* 0x0000001a081a7208 */ /* 0x000fe40004000000 */
[----:B------:R-:W-:Y:S01]  /*22a0*/  FSEL R27, R13, R27, !P0 ;  /* 0x0000001b0d1b7208 */ /* 0x000fe20004000000 */
[----:B------:R-:W-:Y:S06]  /*22b0*/  BRA `(.L_x_22) ;  /* 0x0000000000547947 */ /* 0x000fec0003800000 */
.L_x_21:
[----:B------:R-:W-:-:S14]  /*22c0*/  DSETP.NAN.AND P0, PT, R16, R16, PT ;  /* 0x000000101000722a */ /* 0x000fdc0003f08000 */
[----:B------:R-:W-:Y:S05]  /*22d0*/  @P0 BRA `(.L_x_23) ;  /* 0x0000000000440947 */ /* 0x000fea0003800000 */
[----:B------:R-:W-:-:S14]  /*22e0*/  DSETP.NAN.AND P0, PT, R12, R12, PT ;  /* 0x0000000c0c00722a */ /* 0x000fdc0003f08000 */
[----:B------:R-:W-:Y:S05]  /*22f0*/  @P0 BRA `(.L_x_24) ;  /* 0x0000000000300947 */ /* 0x000fea0003800000 */
[----:B------:R-:W-:Y:S01]  /*2300*/  ISETP.NE.AND P0, PT, R7, R24, PT ;  /* 0x000000180700720c */ /* 0x000fe20003f05270 */
[----:B------:R-:W-:Y:S02]  /*2310*/  IMAD.MOV.U32 R26, RZ, RZ, 0x0 ;  /* 0x00000000ff1a7424 */ /* 0x000fe400078e00ff */
[----:B------:R-:W-:-:S10]  /*2320*/  IMAD.MOV.U32 R27, RZ, RZ, -0x80000 ;  /* 0xfff80000ff1b7424 */ /* 0x000fd400078e00ff */
[----:B------:R-:W-:Y:S05]  /*2330*/  @!P0 BRA `(.L_x_22) ;  /* 0x0000000000348947 */ /* 0x000fea0003800000 */
[----:B------:R-:W-:Y:S02]  /*2340*/  ISETP.NE.AND P0, PT, R7, 0x7ff00000, PT ;  /* 0x7ff000000700780c */ /* 0x000fe40003f05270 */
[----:B------:R-:W-:Y:S02]  /*2350*/  LOP3.LUT R27, R17, 0x80000000, R13, 0x48, !PT ;  /* 0x80000000111b7812 */ /* 0x000fe400078e480d */
[----:B------:R-:W-:-:S13]  /*2360*/  ISETP.EQ.OR P0, PT, R24, RZ, !P0 ;  /* 0x000000ff1800720c */ /* 0x000fda0004702670 */
[----:B------:R-:W-:Y:S01]  /*2370*/  @P0 LOP3.LUT R5, R27, 0x7ff00000, RZ, 0xfc, !PT ;  /* 0x7ff000001b050812 */ /* 0x000fe200078efcff */
[----:B------:R-:W-:Y:S01]  /*2380*/  @!P0 IMAD.MOV.U32 R26, RZ, RZ, RZ ;  /* 0x000000ffff1a8224 */ /* 0x000fe200078e00ff */
[----:B------:R-:W-:-:S03]  /*2390*/  @P0 MOV R26, RZ ;  /* 0x000000ff001a0202 */ /* 0x000fc60000000f00 */
[----:B------:R-:W-:Y:S01]  /*23a0*/  @P0 IMAD.MOV.U32 R27, RZ, RZ, R5 ;  /* 0x000000ffff1b0224 */ /* 0x000fe200078e0005 */
[----:B------:R-:W-:Y:S06]  /*23b0*/  BRA `(.L_x_22) ;  /* 0x0000000000147947 */ /* 0x000fec0003800000 */
.L_x_24:
[----:B------:R-:W-:Y:S01]  /*23c0*/  LOP3.LUT R27, R13, 0x80000, RZ, 0xfc, !PT ;  /* 0x000800000d1b7812 */ /* 0x000fe200078efcff */
[----:B------:R-:W-:Y:S01]  /*23d0*/  IMAD.MOV.U32 R26, RZ, RZ, R12 ;  /* 0x000000ffff1a7224 */ /* 0x000fe200078e000c */
[----:B------:R-:W-:Y:S06]  /*23e0*/  BRA `(.L_x_22) ;  /* 0x0000000000087947 */ /* 0x000fec0003800000 */
.L_x_23:
[----:B------:R-:W-:Y:S01]  /*23f0*/  LOP3.LUT R27, R17, 0x80000, RZ, 0xfc, !PT ;  /* 0x00080000111b7812 */ /* 0x000fe200078efcff */
[----:B------:R-:W-:-:S07]  /*2400*/  IMAD.MOV.U32 R26, RZ, RZ, R16 ;  /* 0x000000ffff1a7224 */ /* 0x000fce00078e0010 */
.L_x_22:
[----:B------:R-:W-:Y:S05]  /*2410*/  BSYNC.RECONVERGENT B2 ;  /* 0x0000000000027941 */ /* 0x000fea0003800200 */
.L_x_20:
[----:B------:R-:W-:Y:S01]  /*2420*/  MOV R6, R0 ;  /* 0x0000000000067202 */ /* 0x000fe20000000f00 */
[----:B------:R-:W-:-:S04]  /*2430*/  IMAD.MOV.U32 R7, RZ, RZ, 0x0 ;  /* 0x00000000ff077424 */ /* 0x000fc800078e00ff */
[----:B------:R-:W-:Y:S05]  /*2440*/  RET.REL.NODEC R6 `(eigenBatch2dKernel) ;  /* 0xffffffd806ec7950 */ /* 0x000fea0003c3ffff */
        .weak           $__internal_2_$__cuda_sm20_dsqrt_rn_f64_mediumpath_v1
        .type           $__internal_2_$__cuda_sm20_dsqrt_rn_f64_mediumpath_v1,@function
        .size           $__internal_2_$__cuda_sm20_dsqrt_rn_f64_mediumpath_v1,(.L_x_32 - $__internal_2_$__cuda_sm20_dsqrt_rn_f64_mediumpath_v1)
$__internal_2_$__cuda_sm20_dsqrt_rn_f64_mediumpath_v1:
[----:B------:R-:W-:Y:S01]  /*2450*/  ISETP.GE.U32.AND P0, PT, R10, -0x3400000, PT ;  /* 0xfcc000000a00780c */ /* 0x000fe20003f06070 */
[----:B------:R-:W-:Y:S01]  /*2460*/  BSSY.RECONVERGENT B1, `(.L_x_25) ;  /* 0x0000025000017945 */ /* 0x000fe20003800200 */
[----:B------:R-:W-:Y:S02]  /*2470*/  IMAD.MOV.U32 R7, RZ, RZ, R5 ;  /* 0x000000ffff077224 */ /* 0x000fe400078e0005 */
[----:B------:R-:W-:-:S09]  /*2480*/  IMAD.MOV.U32 R10, RZ, RZ, R0 ;  /* 0x000000ffff0a7224 */ /* 0x000fd200078e0000 */
[----:B------:R-:W-:Y:S05]  /*2490*/  @!P0 BRA `(.L_x_26) ;  /* 0x0000000000208947 */ /* 0x000fea0003800000 */
[----:B------:R-:W-:-:S10]  /*24a0*/  DFMA.RM R8, R8, R10, R12 ;  /* 0x0000000a0808722b */ /* 0x000fd4000000400c */
[----:B------:R-:W-:-:S04]  /*24b0*/  IADD3 R10, P0, PT, R8, 0x1, RZ ;  /* 0x00000001080a7810 */ /* 0x000fc80007f1e0ff */
[----:B------:R-:W-:-:S06]  /*24c0*/  IADD3.X R11, PT, PT, RZ, R9, RZ, P0, !PT ;  /* 0x00000009ff0b7210 */ /* 0x000fcc00007fe4ff */
[----:B------:R-:W-:-:S08]  /*24d0*/  DFMA.RP R6, -R8, R10, R6 ;  /* 0x0000000a0806722b */ /* 0x000fd00000008106 */
[----:B------:R-:W-:-:S06]  /*24e0*/  DSETP.GT.AND P0, PT, R6, RZ, PT ;  /* 0x000000ff0600722a */ /* 0x000fcc0003f04000 */
[----:B------:R-:W-:Y:S02]  /*24f0*/  FSEL R8, R10, R8, P0 ;  /* 0x000000080a087208 */ /* 0x000fe40000000000 */
[----:B------:R-:W-:Y:S01]  /*2500*/  FSEL R9, R11, R9, P0 ;  /* 0x000000090b097208 */ /* 0x000fe20000000000 */
[----:B------:R-:W-:Y:S06]  /*2510*/  BRA `(.L_x_27) ;  /* 0x0000000000647947 */ /* 0x000fec0003800000 */
.L_x_26:
[----:B------:R-:W-:-:S14]  /*2520*/  DSETP.NE.AND P0, PT, R6, RZ, PT ;  /* 0x000000ff0600722a */ /* 0x000fdc0003f05000 */
[----:B------:R-:W-:Y:S05]  /*2530*/  @!P0 BRA `(.L_x_28) ;  /* 0x0000000000588947 */ /* 0x000fea0003800000 */
[----:B------:R-:W-:-:S13]  /*2540*/  ISETP.GE.AND P0, PT, R7, RZ, PT ;  /* 0x000000ff0700720c */ /* 0x000fda0003f06270 */
[----:B------:R-:W-:Y:S02]  /*2550*/  @!P0 IMAD.MOV.U32 R8, RZ, RZ, 0x0 ;  /* 0x00000000ff088424 */ /* 0x000fe400078e00ff */
[----:B------:R-:W-:Y:S01]  /*2560*/  @!P0 IMAD.MOV.U32 R9, RZ, RZ, -0x80000 ;  /* 0xfff80000ff098424 */ /* 0x000fe200078e00ff */
[----:B------:R-:W-:Y:S06]  /*2570*/  @!P0 BRA `(.L_x_27) ;  /* 0x00000000004c8947 */ /* 0x000fec0003800000 */
[----:B------:R-:W-:-:S13]  /*2580*/  ISETP.GT.AND P0, PT, R7, 0x7fefffff, PT ;  /* 0x7fefffff0700780c */ /* 0x000fda0003f04270 */
[----:B------:R-:W-:Y:S05]  /*2590*/  @P0 BRA `(.L_x_28) ;  /* 0x0000000000400947 */ /* 0x000fea0003800000 */
[----:B------:R-:W-:Y:S01]  /*25a0*/  DMUL R12, R6, 8.11296384146066816958e+31 ;  /* 0x46900000060c7828 */ /* 0x000fe20000000000 */
[----:B------:R-:W-:Y:S01]  /*25b0*/  MOV R10, 0x0 ;  /* 0x00000000000a7802 */ /* 0x000fe20000000f00 */
[----:B------:R-:W-:Y:S02]  /*25c0*/  IMAD.MOV.U32 R6, RZ, RZ, RZ ;  /* 0x000000ffff067224 */ /* 0x000fe400078e00ff */
[----:B------:R-:W-:Y:S02]  /*25d0*/  IMAD.MOV.U32 R11, RZ, RZ, 0x3fd80000 ;  /* 0x3fd80000ff0b7424 */ /* 0x000fe400078e00ff */
[----:B------:R-:W0:Y:S02]  /*25e0*/  MUFU.RSQ64H R7, R13 ;  /* 0x0000000d00077308 */ /* 0x000e240000001c00 */
[----:B0-----:R-:W-:-:S08]  /*25f0*/  DMUL R8, R6, R6 ;  /* 0x0000000606087228 */ /* 0x001fd00000000000 */
[----:B------:R-:W-:-:S08]  /*2600*/  DFMA R8, R12, -R8, 1 ;  /* 0x3ff000000c08742b */ /* 0x000fd00000000808 */
[----:B------:R-:W-:Y:S02]  /*2610*/  DFMA R10, R8, R10, 0.5 ;  /* 0x3fe00000080a742b */ /* 0x000fe4000000000a */
[----:B------:R-:W-:-:S08]  /*2620*/  DMUL R8, R6, R8 ;  /* 0x0000000806087228 */ /* 0x000fd00000000000 */
[----:B------:R-:W-:-:S08]  /*2630*/  DFMA R8, R10, R8, R6 ;  /* 0x000000080a08722b */ /* 0x000fd00000000006 */
[----:B------:R-:W-:Y:S02]  /*2640*/  DMUL R6, R12, R8 ;  /* 0x000000080c067228 */ /* 0x000fe40000000000 */
[----:B------:R-:W-:-:S06]  /*2650*/  VIADD R9, R9, 0xfff00000 ;  /* 0xfff0000009097836 */ /* 0x000fcc0000000000 */
[----:B------:R-:W-:-:S08]  /*2660*/  DFMA R10, R6, -R6, R12 ;  /* 0x80000006060a722b */ /* 0x000fd0000000000c */
[----:B------:R-:W-:-:S10]  /*2670*/  DFMA R8, R8, R10, R6 ;  /* 0x0000000a0808722b */ /* 0x000fd40000000006 */
[----:B------:R-:W-:Y:S01]  /*2680*/  VIADD R9, R9, 0xfcb00000 ;  /* 0xfcb0000009097836 */ /* 0x000fe20000000000 */
[----:B------:R-:W-:Y:S06]  /*2690*/  BRA `(.L_x_27) ;  /* 0x0000000000047947 */ /* 0x000fec0003800000 */
.L_x_28:
[----:B------:R-:W-:-:S11]  /*26a0*/  DADD R8, R6, R6 ;  /* 0x0000000006087229 */ /* 0x000fd60000000006 */
.L_x_27:
[----:B------:R-:W-:Y:S05]  /*26b0*/  BSYNC.RECONVERGENT B1 ;  /* 0x0000000000017941 */ /* 0x000fea0003800200 */
.L_x_25:
[----:B------:R-:W-:Y:S01]  /*26c0*/  IMAD.MOV.U32 R17, RZ, RZ, 0x0 ;  /* 0x00000000ff117424 */ /* 0x000fe200078e00ff */
[----:B------:R-:W-:Y:S01]  /*26d0*/  MOV R26, R8 ;  /* 0x00000008001a7202 */ /* 0x000fe20000000f00 */
[----:B------:R-:W-:Y:S02]  /*26e0*/  IMAD.MOV.U32 R27, RZ, RZ, R9 ;  /* 0x000000ffff1b7224 */ /* 0x000fe400078e0009 */
[----:B------:R-:W-:Y:S05]  /*26f0*/  RET.REL.NODEC R16 `(eigenBatch2dKernel) ;  /* 0xffffffd810407950 */ /* 0x000fea0003c3ffff */
.L_x_29:
[----:B------:R-:W-:-:S00]  /*2700*/  BRA `(.L_x_29) ;  /* 0xfffffffc00fc7947 */ /* 0x000fc0000383ffff */
[----:B------:R-:W-:-:S00]  /*2710*/  NOP ;  /* 0x0000000000007918 */ /* 0x000fc00000000000 */
        /* <DEDUP_REMOVED lines=14> */
.L_x_32:


//--------------------- .nv.shared.reserved.0     --------------------------
	.section	.nv.shared.reserved.0,"aw",@nobits
	.weak		__nv_reservedSMEM_offset_0_alias
	.size		__nv_reservedSMEM_offset_0_alias, 0, 64
	.other		__nv_reservedSMEM_offset_0_alias,@"STO_CUDA_RESERVED_SHARED STV_DEFAULT"
__nv_reservedSMEM_offset_0_alias:
	.zero		0
	.zero		64


//--------------------- .nv.constant0.eigenBatch2dKernel --------------------------
	.section	.nv.constant0.eigenBatch2dKernel,"a",@progbits
	.sectionflags	@""
	.align	4
.nv.constant0.eigenBatch2dKernel:
	.zero		1072


//--------------------- SYMBOLS --------------------------

	.type		.nv.reservedSmem.offset0,@object
	.size		.nv.reservedSmem.offset0,0x4
